	.target	sm_90a

	.elftype	@"ET_EXEC"


//--------------------- .note.nv.tkinfo           --------------------------
	.section	.note.nv.tkinfo,"",@"SHT_NOTE"
	.sectionflags	@"SHF_NOTE_NV_TKINFO"
	.tkinfo
        /*0018*/ 	.word	0x00000002
        /*0030*/ 	.string	""
        /*0030*/ 	.string	"ptxas"
        /*0030*/ 	.string	"Cuda compilation tools, release 13.0, V13.0.88"
        /*0030*/ 	.string	"Build cuda_13.0.r13.0/compiler.36424714_0"
        /*0030*/ 	.string	"-arch sm_90a -m 64 "



//--------------------- .note.nv.cuinfo           --------------------------
	.section	.note.nv.cuinfo,"",@"SHT_NOTE"
	.sectionflags	@"SHF_NOTE_NV_CUINFO"
        /*0018*/ 	.short	0x0002
        /*001a*/ 	.short	0x005a
        /*001c*/ 	.short	0x0082
	.zero		2


//--------------------- .nv.info                  --------------------------
	.section	.nv.info,"",@"SHT_CUDA_INFO"
	.align	4


	//----- nvinfo : EIATTR_REGCOUNT
	.align		4
        /*0000*/ 	.byte	0x04, 0x2f
        /*0002*/ 	.short	(.L_12 - .L_11)
	.align		4
.L_11:
        /*0004*/ 	.word	index@(_ZN7cutlass13device_kernelINS_4conv6kernel13ConvUniversalINS1_16ConvProblemShapeILNS1_8OperatorE2ELi3EEENS1_10collective14CollectiveConvINS1_46MainloopSm90TmaGmmaWarpSpecializedImplicitGemmILS5_2ELi9ELi3EN4cute5tupleIJNSA_1CILi2EEENSC_ILi1EEESE_EEENS1_36KernelImplicitTmaWarpSpecializedSm90ELi1EEENSB_IJNSC_ILi256EEENSB_IJNSC_ILi128EEEEEENSB_IJNSC_ILi32EEEEEEEEENS_10bfloat16_tESO_NSA_8TiledMMAINSA_8MMA_AtomIJNSA_4SM904GMMA28MMA_64x128x16_F32BF16BF16_SSILNSS_5MajorE1ELSU_1ELNSS_7ScaleInE1ELSV_1EEEEEENSA_6LayoutINSB_IJSE_SE_SE_EEENSB_IJNSC_ILi0EEES10_S10_EEEEENSB_IJNSA_10UnderscoreES13_S13_EEEEENS7_6detail26Sm90ImplicitGemmTileTraitsINSA_13SM90_TMA_LOADENSA_14ComposedLayoutINSA_7SwizzleILi3ELi4ELi3EEENSA_18smem_ptr_flag_bitsILi16EEENSY_INSB_IJNSB_IJNSC_ILi64EEENSC_ILi4EEEEEENSB_IJNSC_ILi8EEES1F_EEENSB_IJSE_NSC_ILi9EEEEEEEEENSB_IJNSB_IJSE_NSC_ILi2048EEEEEENSB_IJS1E_NSC_ILi512EEEEEENSB_IJS10_NSC_ILi8192EEEEEEEEEEEEEvEENS17_INSA_30SM90_TMA_LOAD_IM2COL_MULTICASTENS19_IS1B_S1D_NSY_INSB_IJNSB_IJS1E_SD_EEES1I_S1K_EEENSB_IJS1N_S1P_NSB_IJS10_NSC_ILi4096EEEEEEEEEEEEEvEEEENS_8epilogue10collective6detail29Sm90TmaWarpSpecializedAdapterINS27_15DefaultEpilogueISO_NSB_IJlNSB_IJSE_lllEEES10_EEES2C_NS26_6thread17LinearCombinationISO_Li1EffLNS2D_9ScaleType4KindE0ELNS_15FloatRoundStyleE2ESO_EENS_4gemm15EpilogueDefaultEEEEEvvEEEEvNT_6ParamsE)
        /*0008*/ 	.word	0x000000ff


	//----- nvinfo : EIATTR_FRAME_SIZE
	.align		4
.L_12:
        /*000c*/ 	.byte	0x04, 0x11
        /*000e*/ 	.short	(.L_14 - .L_13)
	.align		4
.L_13:
        /*0010*/ 	.word	index@(_ZN7cutlass13device_kernelINS_4conv6kernel13ConvUniversalINS1_16ConvProblemShapeILNS1_8OperatorE2ELi3EEENS1_10collective14CollectiveConvINS1_46MainloopSm90TmaGmmaWarpSpecializedImplicitGemmILS5_2ELi9ELi3EN4cute5tupleIJNSA_1CILi2EEENSC_ILi1EEESE_EEENS1_36KernelImplicitTmaWarpSpecializedSm90ELi1EEENSB_IJNSC_ILi256EEENSB_IJNSC_ILi128EEEEEENSB_IJNSC_ILi32EEEEEEEEENS_10bfloat16_tESO_NSA_8TiledMMAINSA_8MMA_AtomIJNSA_4SM904GMMA28MMA_64x128x16_F32BF16BF16_SSILNSS_5MajorE1ELSU_1ELNSS_7ScaleInE1ELSV_1EEEEEENSA_6LayoutINSB_IJSE_SE_SE_EEENSB_IJNSC_ILi0EEES10_S10_EEEEENSB_IJNSA_10UnderscoreES13_S13_EEEEENS7_6detail26Sm90ImplicitGemmTileTraitsINSA_13SM90_TMA_LOADENSA_14ComposedLayoutINSA_7SwizzleILi3ELi4ELi3EEENSA_18smem_ptr_flag_bitsILi16EEENSY_INSB_IJNSB_IJNSC_ILi64EEENSC_ILi4EEEEEENSB_IJNSC_ILi8EEES1F_EEENSB_IJSE_NSC_ILi9EEEEEEEEENSB_IJNSB_IJSE_NSC_ILi2048EEEEEENSB_IJS1E_NSC_ILi512EEEEEENSB_IJS10_NSC_ILi8192EEEEEEEEEEEEEvEENS17_INSA_30SM90_TMA_LOAD_IM2COL_MULTICASTENS19_IS1B_S1D_NSY_INSB_IJNSB_IJS1E_SD_EEES1I_S1K_EEENSB_IJS1N_S1P_NSB_IJS10_NSC_ILi4096EEEEEEEEEEEEEvEEEENS_8epilogue10collective6detail29Sm90TmaWarpSpecializedAdapterINS27_15DefaultEpilogueISO_NSB_IJlNSB_IJSE_lllEEES10_EEES2C_NS26_6thread17LinearCombinationISO_Li1EffLNS2D_9ScaleType4KindE0ELNS_15FloatRoundStyleE2ESO_EENS_4gemm15EpilogueDefaultEEEEEvvEEEEvNT_6ParamsE)
        /*0014*/ 	.word	0x00000270


	//----- nvinfo : EIATTR_MIN_STACK_SIZE
	.align		4
.L_14:
        /*0018*/ 	.byte	0x04, 0x12
        /*001a*/ 	.short	(.L_16 - .L_15)
	.align		4
.L_15:
        /*001c*/ 	.word	index@(_ZN7cutlass13device_kernelINS_4conv6kernel13ConvUniversalINS1_16ConvProblemShapeILNS1_8OperatorE2ELi3EEENS1_10collective14CollectiveConvINS1_46MainloopSm90TmaGmmaWarpSpecializedImplicitGemmILS5_2ELi9ELi3EN4cute5tupleIJNSA_1CILi2EEENSC_ILi1EEESE_EEENS1_36KernelImplicitTmaWarpSpecializedSm90ELi1EEENSB_IJNSC_ILi256EEENSB_IJNSC_ILi128EEEEEENSB_IJNSC_ILi32EEEEEEEEENS_10bfloat16_tESO_NSA_8TiledMMAINSA_8MMA_AtomIJNSA_4SM904GMMA28MMA_64x128x16_F32BF16BF16_SSILNSS_5MajorE1ELSU_1ELNSS_7ScaleInE1ELSV_1EEEEEENSA_6LayoutINSB_IJSE_SE_SE_EEENSB_IJNSC_ILi0EEES10_S10_EEEEENSB_IJNSA_10UnderscoreES13_S13_EEEEENS7_6detail26Sm90ImplicitGemmTileTraitsINSA_13SM90_TMA_LOADENSA_14ComposedLayoutINSA_7SwizzleILi3ELi4ELi3EEENSA_18smem_ptr_flag_bitsILi16EEENSY_INSB_IJNSB_IJNSC_ILi64EEENSC_ILi4EEEEEENSB_IJNSC_ILi8EEES1F_EEENSB_IJSE_NSC_ILi9EEEEEEEEENSB_IJNSB_IJSE_NSC_ILi2048EEEEEENSB_IJS1E_NSC_ILi512EEEEEENSB_IJS10_NSC_ILi8192EEEEEEEEEEEEEvEENS17_INSA_30SM90_TMA_LOAD_IM2COL_MULTICASTENS19_IS1B_S1D_NSY_INSB_IJNSB_IJS1E_SD_EEES1I_S1K_EEENSB_IJS1N_S1P_NSB_IJS10_NSC_ILi4096EEEEEEEEEEEEEvEEEENS_8epilogue10collective6detail29Sm90TmaWarpSpecializedAdapterINS27_15DefaultEpilogueISO_NSB_IJlNSB_IJSE_lllEEES10_EEES2C_NS26_6thread17LinearCombinationISO_Li1EffLNS2D_9ScaleType4KindE0ELNS_15FloatRoundStyleE2ESO_EENS_4gemm15EpilogueDefaultEEEEEvvEEEEvNT_6ParamsE)
        /*0020*/ 	.word	0x00000270
.L_16:


//--------------------- .nv.compat                --------------------------
	.section	.nv.compat,"",@"SHT_CUDA_COMPAT_INFO"
	.align	4
        /*0000*/ 	.byte	0x02, 0x09, 0x01, 0x00, 0x02, 0x02, 0x04, 0x00, 0x02, 0x05, 0x05, 0x00, 0x03, 0x07, 0x01, 0x01
        /*0010*/ 	.byte	0x02, 0x03, 0x01, 0x00, 0x02, 0x06, 0x01, 0x00, 0x04, 0x0b, 0x08, 0x00, 0x00, 0x00, 0x00, 0x00
        /*0020*/ 	.byte	0x00, 0x00, 0x00, 0x00


//--------------------- .nv.info._ZN7cutlass13device_kernelINS_4conv6kernel13ConvUniversalINS1_16ConvProblemShapeILNS1_8OperatorE2ELi3EEENS1_10collective14CollectiveConvINS1_46MainloopSm90TmaGmmaWarpSpecializedImplicitGemmILS5_2ELi9ELi3EN4cute5tupleIJNSA_1CILi2EEENSC_ILi1EEESE_EEENS1_36KernelImplicitTmaWarpSpecializedSm90ELi1EEENSB_IJNSC_ILi256EEENSB_IJNSC_ILi128EEEEEENSB_IJNSC_ILi32EEEEEEEEENS_10bfloat16_tESO_NSA_8TiledMMAINSA_8MMA_AtomIJNSA_4SM904GMMA28MMA_64x128x16_F32BF16BF16_SSILNSS_5MajorE1ELSU_1ELNSS_7ScaleInE1ELSV_1EEEEEENSA_6LayoutINSB_IJSE_SE_SE_EEENSB_IJNSC_ILi0EEES10_S10_EEEEENSB_IJNSA_10UnderscoreES13_S13_EEEEENS7_6detail26Sm90ImplicitGemmTileTraitsINSA_13SM90_TMA_LOADENSA_14ComposedLayoutINSA_7SwizzleILi3ELi4ELi3EEENSA_18smem_ptr_flag_bitsILi16EEENSY_INSB_IJNSB_IJNSC_ILi64EEENSC_ILi4EEEEEENSB_IJNSC_ILi8EEES1F_EEENSB_IJSE_NSC_ILi9EEEEEEEEENSB_IJNSB_IJSE_NSC_ILi2048EEEEEENSB_IJS1E_NSC_ILi512EEEEEENSB_IJS10_NSC_ILi8192EEEEEEEEEEEEEvEENS17_INSA_30SM90_TMA_LOAD_IM2COL_MULTICASTENS19_IS1B_S1D_NSY_INSB_IJNSB_IJS1E_SD_EEES1I_S1K_EEENSB_IJS1N_S1P_NSB_IJS10_NSC_ILi4096EEEEEEEEEEEEEvEEEENS_8epilogue10collective6detail29Sm90TmaWarpSpecializedAdapterINS27_15DefaultEpilogueISO_NSB_IJlNSB_IJSE_lllEEES10_EEES2C_NS26_6thread17LinearCombinationISO_Li1EffLNS2D_9ScaleType4KindE0ELNS_15FloatRoundStyleE2ESO_EENS_4gemm15EpilogueDefaultEEEEEvvEEEEvNT_6ParamsE --------------------------
	.section	.nv.info._ZN7cutlass13device_kernelINS_4conv6kernel13ConvUniversalINS1_16ConvProblemShapeILNS1_8OperatorE2ELi3EEENS1_10collective14CollectiveConvINS1_46MainloopSm90TmaGmmaWarpSpecializedImplicitGemmILS5_2ELi9ELi3EN4cute5tupleIJNSA_1CILi2EEENSC_ILi1EEESE_EEENS1_36KernelImplicitTmaWarpSpecializedSm90ELi1EEENSB_IJNSC_ILi256EEENSB_IJNSC_ILi128EEEEEENSB_IJNSC_ILi32EEEEEEEEENS_10bfloat16_tESO_NSA_8TiledMMAINSA_8MMA_AtomIJNSA_4SM904GMMA28MMA_64x128x16_F32BF16BF16_SSILNSS_5MajorE1ELSU_1ELNSS_7ScaleInE1ELSV_1EEEEEENSA_6LayoutINSB_IJSE_SE_SE_EEENSB_IJNSC_ILi0EEES10_S10_EEEEENSB_IJNSA_10UnderscoreES13_S13_EEEEENS7_6detail26Sm90ImplicitGemmTileTraitsINSA_13SM90_TMA_LOADENSA_14ComposedLayoutINSA_7SwizzleILi3ELi4ELi3EEENSA_18smem_ptr_flag_bitsILi16EEENSY_INSB_IJNSB_IJNSC_ILi64EEENSC_ILi4EEEEEENSB_IJNSC_ILi8EEES1F_EEENSB_IJSE_NSC_ILi9EEEEEEEEENSB_IJNSB_IJSE_NSC_ILi2048EEEEEENSB_IJS1E_NSC_ILi512EEEEEENSB_IJS10_NSC_ILi8192EEEEEEEEEEEEEvEENS17_INSA_30SM90_TMA_LOAD_IM2COL_MULTICASTENS19_IS1B_S1D_NSY_INSB_IJNSB_IJS1E_SD_EEES1I_S1K_EEENSB_IJS1N_S1P_NSB_IJS10_NSC_ILi4096EEEEEEEEEEEEEvEEEENS_8epilogue10collective6detail29Sm90TmaWarpSpecializedAdapterINS27_15DefaultEpilogueISO_NSB_IJlNSB_IJSE_lllEEES10_EEES2C_NS26_6thread17LinearCombinationISO_Li1EffLNS2D_9ScaleType4KindE0ELNS_15FloatRoundStyleE2ESO_EENS_4gemm15EpilogueDefaultEEEEEvvEEEEvNT_6ParamsE,"",@"SHT_CUDA_INFO"
	.sectionflags	@""
	.align	4


	//----- nvinfo : EIATTR_CUDA_API_VERSION
	.align		4
        /*0000*/ 	.byte	0x04, 0x37
        /*0002*/ 	.short	(.L_18 - .L_17)
.L_17:
        /*0004*/ 	.word	0x00000082


	//----- nvinfo : EIATTR_KPARAM_INFO
	.align		4
.L_18:
        /*0008*/ 	.byte	0x04, 0x17
        /*000a*/ 	.short	(.L_20 - .L_19)
.L_19:
        /*000c*/ 	.word	0x00000000
        /*0010*/ 	.short	0x0000
        /*0012*/ 	.short	0x0070
        /*0014*/ 	.byte	0x00, 0xf0, 0x01, 0x10


	//----- nvinfo : EIATTR_SPARSE_MMA_MASK
	.align		4
.L_20:
        /*0018*/ 	.byte	0x03, 0x50
        /*001a*/ 	.short	0x0000


	//----- nvinfo : EIATTR_MAXREG_COUNT
	.align		4
        /*001c*/ 	.byte	0x03, 0x1b
        /*001e*/ 	.short	0x00ff


	//----- nvinfo : EIATTR_NUM_BARRIERS
	.align		4
        /*0020*/ 	.byte	0x02, 0x4c
        /*0022*/ 	.byte	0x01
	.zero		1


	//----- nvinfo : EIATTR_ANNOTATIONS
	.align		4
        /*0024*/ 	.byte	0x04, 0x55
        /*0026*/ 	.short	(.L_22 - .L_21)


	//   ....[0]....
.L_21:
        /*0028*/ 	.word	0x00000001
        /*002c*/ 	.byte	0xc0, 0x11, 0x00, 0x00, 0x01, 0x00, 0x00, 0x00, 0x00, 0x12, 0x00, 0x00, 0x01, 0x00, 0x00, 0x00
        /* <DEDUP_REMOVED lines=210> */
        /*0d5c*/ 	.byte	0x10, 0x23, 0x01, 0x00


	//----- nvinfo : EIATTR_MERCURY_ISA_VERSION
	.align		4
.L_22:
        /*0d60*/ 	.byte	0x03, 0x5f
        /*0d62*/ 	.short	0x0101


	//----- nvinfo : EIATTR_COOP_GROUP_MASK_REGIDS
	.align		4
        /*0d64*/ 	.byte	0x04, 0x29
        /*0d66*/ 	.short	(.L_24 - .L_23)


	//   ....[0]....
.L_23:
        /*0d68*/ 	.word	0xffffffff


	//   ....[1]....
        /*0d6c*/ 	.word	0xffffffff


	//   ....[2]....
        /*0d70*/ 	.word	0xffffffff


	//   ....[3]....
        /*0d74*/ 	.word	0xffffffff


	//----- nvinfo : EIATTR_COOP_GROUP_INSTR_OFFSETS
	.align		4
.L_24:
        /*0d78*/ 	.byte	0x04, 0x28
        /*0d7a*/ 	.short	(.L_26 - .L_25)


	//   ....[0]....
.L_25:
        /*0d7c*/ 	.word	0x00000060


	//   ....[1]....
        /*0d80*/ 	.word	0x00000090


	//   ....[2]....
        /*0d84*/ 	.word	0x00000190


	//   ....[3]....
        /*0d88*/ 	.word	0x000007b0


	//----- nvinfo : EIATTR_MBARRIER_INSTR_OFFSETS
	.align		4
.L_26:
        /*0d8c*/ 	.byte	0x04, 0x39
        /*0d8e*/ 	.short	(.L_28 - .L_27)


	//   ....[0]....
.L_27:
        /*0d90*/ 	.word	0x00000350
        /*0d94*/ 	.word	0x000000ff
        /*0d98*/ 	.word	0x00036000
        /*0d9c*/ 	.short	0x0100
        /*0d9e*/ 	.byte	0x07
	.zero		1


	//   ....[1]....
        /*0da0*/ 	.word	0x00000360
        /*0da4*/ 	.word	0x000000ff
        /*0da8*/ 	.word	0x00036048
        /*0dac*/ 	.short	0x0100
        /*0dae*/ 	.byte	0x07
	.zero		1


	//   ....[2]....
        /*0db0*/ 	.word	0x00000370
        /*0db4*/ 	.word	0x000000ff
        /*0db8*/ 	.word	0x00036008
        /*0dbc*/ 	.short	0x0100
        /*0dbe*/ 	.byte	0x07
	.zero		1


	//   ....[3]....
        /*0dc0*/ 	.word	0x00000380
        /*0dc4*/ 	.word	0x000000ff
        /*0dc8*/ 	.word	0x00036050
        /*0dcc*/ 	.short	0x0100
        /*0dce*/ 	.byte	0x07
	.zero		1


	//   ....[4]....
        /*0dd0*/ 	.word	0x00000390
        /*0dd4*/ 	.word	0x000000ff
        /*0dd8*/ 	.word	0x00036010
        /*0ddc*/ 	.short	0x0100
        /*0dde*/ 	.byte	0x07
	.zero		1


	//   ....[5]....
        /*0de0*/ 	.word	0x000003a0
        /*0de4*/ 	.word	0x000000ff
        /*0de8*/ 	.word	0x00036058
        /*0dec*/ 	.short	0x0100
        /*0dee*/ 	.byte	0x07
	.zero		1


	//   ....[6]....
        /*0df0*/ 	.word	0x000003b0
        /*0df4*/ 	.word	0x000000ff
        /*0df8*/ 	.word	0x00036018
        /*0dfc*/ 	.short	0x0100
        /*0dfe*/ 	.byte	0x07
	.zero		1


	//   ....[7]....
        /*0e00*/ 	.word	0x000003c0
        /*0e04*/ 	.word	0x000000ff
        /*0e08*/ 	.word	0x00036060
        /*0e0c*/ 	.short	0x0100
        /*0e0e*/ 	.byte	0x07
	.zero		1


	//   ....[8]....
        /*0e10*/ 	.word	0x000003d0
        /*0e14*/ 	.word	0x000000ff
        /*0e18*/ 	.word	0x00036020
        /*0e1c*/ 	.short	0x0100
        /*0e1e*/ 	.byte	0x07
	.zero		1


	//   ....[9]....
        /*0e20*/ 	.word	0x000003e0
        /*0e24*/ 	.word	0x000000ff
        /*0e28*/ 	.word	0x00036068
        /*0e2c*/ 	.short	0x0100
        /*0e2e*/ 	.byte	0x07
	.zero		1


	//   ....[10]....
        /*0e30*/ 	.word	0x000003f0
        /*0e34*/ 	.word	0x000000ff
        /*0e38*/ 	.word	0x00036028
        /*0e3c*/ 	.short	0x0100
        /*0e3e*/ 	.byte	0x07
	.zero		1


	//   ....[11]....
        /*0e40*/ 	.word	0x00000400
        /*0e44*/ 	.word	0x000000ff
        /*0e48*/ 	.word	0x00036070
        /*0e4c*/ 	.short	0x0100
        /*0e4e*/ 	.byte	0x07
	.zero		1


	//   ....[12]....
        /*0e50*/ 	.word	0x00000410
        /*0e54*/ 	.word	0x000000ff
        /*0e58*/ 	.word	0x00036030
        /*0e5c*/ 	.short	0x0100
        /*0e5e*/ 	.byte	0x07
	.zero		1


	//   ....[13]....
        /*0e60*/ 	.word	0x00000420
        /*0e64*/ 	.word	0x000000ff
        /*0e68*/ 	.word	0x00036078
        /*0e6c*/ 	.short	0x0100
        /*0e6e*/ 	.byte	0x07
	.zero		1


	//   ....[14]....
        /*0e70*/ 	.word	0x00000430
        /*0e74*/ 	.word	0x000000ff
        /*0e78*/ 	.word	0x00036038
        /*0e7c*/ 	.short	0x0100
        /*0e7e*/ 	.byte	0x07
	.zero		1


	//   ....[15]....
        /*0e80*/ 	.word	0x00000440
        /*0e84*/ 	.word	0x000000ff
        /*0e88*/ 	.word	0x00036080
        /*0e8c*/ 	.short	0x0100
        /*0e8e*/ 	.byte	0x07
	.zero		1


	//   ....[16]....
        /*0e90*/ 	.word	0x00000450
        /*0e94*/ 	.word	0x000000ff
        /*0e98*/ 	.word	0x00036040
        /*0e9c*/ 	.short	0x0100
        /*0e9e*/ 	.byte	0x07
	.zero		1


	//   ....[17]....
        /*0ea0*/ 	.word	0x00000460
        /*0ea4*/ 	.word	0x000000ff
        /*0ea8*/ 	.word	0x00036088
        /*0eac*/ 	.short	0x0100
        /*0eae*/ 	.byte	0x07
	.zero		1


	//   ....[18]....
        /*0eb0*/ 	.word	0x00001ca0
        /*0eb4*/ 	.word	0x00000003
        /*0eb8*/ 	.word	0x00036000
        /*0ebc*/ 	.short	0x010a
        /*0ebe*/ 	.byte	0x3f
	.zero		1


	//   ....[19]....
        /*0ec0*/ 	.word	0x00002d20
        /*0ec4*/ 	.word	0x00000000
        /*0ec8*/ 	.word	0x00036000
        /*0ecc*/ 	.short	0x010a
        /*0ece*/ 	.byte	0x3f
	.zero		1


	//   ....[20]....
        /*0ed0*/ 	.word	0x00004160
        /*0ed4*/ 	.word	0x00000000
        /*0ed8*/ 	.word	0x00000000
        /*0edc*/ 	.short	0x0101
        /*0ede*/ 	.byte	0x3f
	.zero		1


	//   ....[21]....
        /*0ee0*/ 	.word	0x00004390
        /*0ee4*/ 	.word	0x00000006
        /*0ee8*/ 	.word	0x00000000
        /*0eec*/ 	.short	0x0101
        /*0eee*/ 	.byte	0x3f
	.zero		1


	//   ....[22]....
        /*0ef0*/ 	.word	0x000174f0
        /*0ef4*/ 	.word	0x0000000c
        /*0ef8*/ 	.word	0x00036048
        /*0efc*/ 	.short	0x010a
        /*0efe*/ 	.byte	0x3f
	.zero		1


	//   ....[23]....
        /*0f00*/ 	.word	0x00017eb0
        /*0f04*/ 	.word	0x00000003
        /*0f08*/ 	.word	0x00000000
        /*0f0c*/ 	.short	0x010a
        /*0f0e*/ 	.byte	0x3f
	.zero		1


	//   ....[24]....
        /*0f10*/ 	.word	0x00017f70
        /*0f14*/ 	.word	0x00000003
        /*0f18*/ 	.word	0x00000000
        /*0f1c*/ 	.short	0x010a
        /*0f1e*/ 	.byte	0x3f
	.zero		1


	//   ....[25]....
        /*0f20*/ 	.word	0x00018030
        /*0f24*/ 	.word	0x00000003
        /*0f28*/ 	.word	0x00000000
        /*0f2c*/ 	.short	0x010a
        /*0f2e*/ 	.byte	0x3f
	.zero		1


	//   ....[26]....
        /*0f30*/ 	.word	0x000180f0
        /*0f34*/ 	.word	0x00000003
        /*0f38*/ 	.word	0x00000000
        /*0f3c*/ 	.short	0x010a
        /*0f3e*/ 	.byte	0x3f
	.zero		1


	//   ....[27]....
        /*0f40*/ 	.word	0x000181b0
        /*0f44*/ 	.word	0x00000003
        /*0f48*/ 	.word	0x00000000
        /*0f4c*/ 	.short	0x010a
        /*0f4e*/ 	.byte	0x3f
	.zero		1


	//   ....[28]....
        /*0f50*/ 	.word	0x00018270
        /*0f54*/ 	.word	0x00000003
        /*0f58*/ 	.word	0x00000000
        /*0f5c*/ 	.short	0x010a
        /*0f5e*/ 	.byte	0x3f
	.zero		1


	//   ....[29]....
        /*0f60*/ 	.word	0x00018330
        /*0f64*/ 	.word	0x00000003
        /*0f68*/ 	.word	0x00000000
        /*0f6c*/ 	.short	0x010a
        /*0f6e*/ 	.byte	0x3f
	.zero		1


	//   ....[30]....
        /*0f70*/ 	.word	0x000183f0
        /*0f74*/ 	.word	0x00000003
        /*0f78*/ 	.word	0x00000000
        /*0f7c*/ 	.short	0x010a
        /*0f7e*/ 	.byte	0x3f
	.zero		1


	//   ....[31]....
        /*0f80*/ 	.word	0x000184b0
        /*0f84*/ 	.word	0x00000003
        /*0f88*/ 	.word	0x00000000
        /*0f8c*/ 	.short	0x010a
        /*0f8e*/ 	.byte	0x3f
	.zero		1


	//----- nvinfo : EIATTR_NUM_MBARRIERS
	.align		4
.L_28:
        /*0f90*/ 	.byte	0x03, 0x38
        /*0f92*/ 	.short	0x0012


	//----- nvinfo : EIATTR_EXIT_INSTR_OFFSETS
	.align		4
        /*0f94*/ 	.byte	0x04, 0x1c
        /*0f96*/ 	.short	(.L_30 - .L_29)


	//   ....[0]....
.L_29:
        /*0f98*/ 	.word	0x000011b0


	//   ....[1]....
        /*0f9c*/ 	.word	0x000046e0


	//   ....[2]....
        /*0fa0*/ 	.word	0x00004730


	//   ....[3]....
        /*0fa4*/ 	.word	0x000047a0


	//   ....[4]....
        /*0fa8*/ 	.word	0x000118e0


	//   ....[5]....
        /*0fac*/ 	.word	0x00011920


	//   ....[6]....
        /*0fb0*/ 	.word	0x00017210


	//   ....[7]....
        /*0fb4*/ 	.word	0x00017240


	//   ....[8]....
        /*0fb8*/ 	.word	0x00017260


	//   ....[9]....
        /*0fbc*/ 	.word	0x00017db0


	//   ....[10]....
        /*0fc0*/ 	.word	0x000184e0


	//----- nvinfo : EIATTR_MAX_THREADS
	.align		4
.L_30:
        /*0fc4*/ 	.byte	0x04, 0x05
        /*0fc6*/ 	.short	(.L_32 - .L_31)
.L_31:
        /*0fc8*/ 	.word	0x00000100
        /*0fcc*/ 	.word	0x00000001
        /*0fd0*/ 	.word	0x00000001


	//----- nvinfo : EIATTR_CRS_STACK_SIZE
	.align		4
.L_32:
        /*0fd4*/ 	.byte	0x04, 0x1e
        /*0fd6*/ 	.short	(.L_34 - .L_33)
.L_33:
        /*0fd8*/ 	.word	0x00000000


	//----- nvinfo : EIATTR_CBANK_PARAM_SIZE
	.align		4
.L_34:
        /*0fdc*/ 	.byte	0x03, 0x19
        /*0fde*/ 	.short	0x0470


	//----- nvinfo : EIATTR_PARAM_CBANK
	.align		4
        /*0fe0*/ 	.byte	0x04, 0x0a
        /*0fe2*/ 	.short	(.L_36 - .L_35)
	.align		4
.L_35:
        /*0fe4*/ 	.word	index@(.nv.constant0._ZN7cutlass13device_kernelINS_4conv6kernel13ConvUniversalINS1_16ConvProblemShapeILNS1_8OperatorE2ELi3EEENS1_10collective14CollectiveConvINS1_46MainloopSm90TmaGmmaWarpSpecializedImplicitGemmILS5_2ELi9ELi3EN4cute5tupleIJNSA_1CILi2EEENSC_ILi1EEESE_EEENS1_36KernelImplicitTmaWarpSpecializedSm90ELi1EEENSB_IJNSC_ILi256EEENSB_IJNSC_ILi128EEEEEENSB_IJNSC_ILi32EEEEEEEEENS_10bfloat16_tESO_NSA_8TiledMMAINSA_8MMA_AtomIJNSA_4SM904GMMA28MMA_64x128x16_F32BF16BF16_SSILNSS_5MajorE1ELSU_1ELNSS_7ScaleInE1ELSV_1EEEEEENSA_6LayoutINSB_IJSE_SE_SE_EEENSB_IJNSC_ILi0EEES10_S10_EEEEENSB_IJNSA_10UnderscoreES13_S13_EEEEENS7_6detail26Sm90ImplicitGemmTileTraitsINSA_13SM90_TMA_LOADENSA_14ComposedLayoutINSA_7SwizzleILi3ELi4ELi3EEENSA_18smem_ptr_flag_bitsILi16EEENSY_INSB_IJNSB_IJNSC_ILi64EEENSC_ILi4EEEEEENSB_IJNSC_ILi8EEES1F_EEENSB_IJSE_NSC_ILi9EEEEEEEEENSB_IJNSB_IJSE_NSC_ILi2048EEEEEENSB_IJS1E_NSC_ILi512EEEEEENSB_IJS10_NSC_ILi8192EEEEEEEEEEEEEvEENS17_INSA_30SM90_TMA_LOAD_IM2COL_MULTICASTENS19_IS1B_S1D_NSY_INSB_IJNSB_IJS1E_SD_EEES1I_S1K_EEENSB_IJS1N_S1P_NSB_IJS10_NSC_ILi4096EEEEEEEEEEEEEvEEEENS_8epilogue10collective6detail29Sm90TmaWarpSpecializedAdapterINS27_15DefaultEpilogueISO_NSB_IJlNSB_IJSE_lllEEES10_EEES2C_NS26_6thread17LinearCombinationISO_Li1EffLNS2D_9ScaleType4KindE0ELNS_15FloatRoundStyleE2ESO_EENS_4gemm15EpilogueDefaultEEEEEvvEEEEvNT_6ParamsE)
        /*0fe8*/ 	.short	0x0210
        /*0fea*/ 	.short	0x0470


	//----- nvinfo : EIATTR_SW_WAR
	.align		4
.L_36:
        /*0fec*/ 	.byte	0x04, 0x36
        /*0fee*/ 	.short	(.L_38 - .L_37)
.L_37:
        /*0ff0*/ 	.word	0x00000008
.L_38:


//--------------------- .nv.callgraph             --------------------------
	.section	.nv.callgraph,"",@"SHT_CUDA_CALLGRAPH"
	.align	4
	.sectionentsize	8
	.align		4
        /*0000*/ 	.word	0x00000000
	.align		4
        /*0004*/ 	.word	0xffffffff
	.align		4
        /*0008*/ 	.word	0x00000000
	.align		4
        /*000c*/ 	.word	0xfffffffe
	.align		4
        /*0010*/ 	.word	0x00000000
	.align		4
        /*0014*/ 	.word	0xfffffffd
	.align		4
        /*0018*/ 	.word	0x00000000
	.align		4
        /*001c*/ 	.word	0xfffffffc


//--------------------- .nv.constant4             --------------------------
	.section	.nv.constant4,"a",@progbits
	.align	8
	.align		8
.nv.constant4:
        /*0000*/ 	.dword	_ZN39_INTERNAL_29c846d2_4_k_cu_d1ea9f2a_37504cuda3std3__45__cpo5beginE
	.align		8
        /*0008*/ 	.dword	_ZN39_INTERNAL_29c846d2_4_k_cu_d1ea9f2a_37504cuda3std3__45__cpo3endE
	.align		8
        /*0010*/ 	.dword	_ZN39_INTERNAL_29c846d2_4_k_cu_d1ea9f2a_37504cuda3std3__45__cpo6cbeginE
	.align		8
        /*0018*/ 	.dword	_ZN39_INTERNAL_29c846d2_4_k_cu_d1ea9f2a_37504cuda3std3__45__cpo4cendE
	.align		8
        /*0020*/ 	.dword	_ZN39_INTERNAL_29c846d2_4_k_cu_d1ea9f2a_37504cuda3std3__441_GLOBAL__N__29c846d2_4_k_cu_d1ea9f2a_37506ignoreE
	.align		8
        /*0028*/ 	.dword	_ZN39_INTERNAL_29c846d2_4_k_cu_d1ea9f2a_37504cuda3std3__419piecewise_constructE
	.align		8
        /*0030*/ 	.dword	_ZN39_INTERNAL_29c846d2_4_k_cu_d1ea9f2a_37504cuda3std3__48in_placeE
	.align		8
        /*0038*/ 	.dword	_ZN39_INTERNAL_29c846d2_4_k_cu_d1ea9f2a_37504cuda3std6ranges3__45__cpo4swapE
	.align		8
        /*0040*/ 	.dword	_ZN39_INTERNAL_29c846d2_4_k_cu_d1ea9f2a_37504cuda3std6ranges3__45__cpo9iter_moveE
	.align		8
        /*0048*/ 	.dword	_ZN39_INTERNAL_29c846d2_4_k_cu_d1ea9f2a_37504cute7productE
	.align		8
        /*0050*/ 	.dword	_ZN39_INTERNAL_29c846d2_4_k_cu_d1ea9f2a_37504cute1_E


//--------------------- .text._ZN7cutlass13device_kernelINS_4conv6kernel13ConvUniversalINS1_16ConvProblemShapeILNS1_8OperatorE2ELi3EEENS1_10collective14CollectiveConvINS1_46MainloopSm90TmaGmmaWarpSpecializedImplicitGemmILS5_2ELi9ELi3EN4cute5tupleIJNSA_1CILi2EEENSC_ILi1EEESE_EEENS1_36KernelImplicitTmaWarpSpecializedSm90ELi1EEENSB_IJNSC_ILi256EEENSB_IJNSC_ILi128EEEEEENSB_IJNSC_ILi32EEEEEEEEENS_10bfloat16_tESO_NSA_8TiledMMAINSA_8MMA_AtomIJNSA_4SM904GMMA28MMA_64x128x16_F32BF16BF16_SSILNSS_5MajorE1ELSU_1ELNSS_7ScaleInE1ELSV_1EEEEEENSA_6LayoutINSB_IJSE_SE_SE_EEENSB_IJNSC_ILi0EEES10_S10_EEEEENSB_IJNSA_10UnderscoreES13_S13_EEEEENS7_6detail26Sm90ImplicitGemmTileTraitsINSA_13SM90_TMA_LOADENSA_14ComposedLayoutINSA_7SwizzleILi3ELi4ELi3EEENSA_18smem_ptr_flag_bitsILi16EEENSY_INSB_IJNSB_IJNSC_ILi64EEENSC_ILi4EEEEEENSB_IJNSC_ILi8EEES1F_EEENSB_IJSE_NSC_ILi9EEEEEEEEENSB_IJNSB_IJSE_NSC_ILi2048EEEEEENSB_IJS1E_NSC_ILi512EEEEEENSB_IJS10_NSC_ILi8192EEEEEEEEEEEEEvEENS17_INSA_30SM90_TMA_LOAD_IM2COL_MULTICASTENS19_IS1B_S1D_NSY_INSB_IJNSB_IJS1E_SD_EEES1I_S1K_EEENSB_IJS1N_S1P_NSB_IJS10_NSC_ILi4096EEEEEEEEEEEEEvEEEENS_8epilogue10collective6detail29Sm90TmaWarpSpecializedAdapterINS27_15DefaultEpilogueISO_NSB_IJlNSB_IJSE_lllEEES10_EEES2C_NS26_6thread17LinearCombinationISO_Li1EffLNS2D_9ScaleType4KindE0ELNS_15FloatRoundStyleE2ESO_EENS_4gemm15EpilogueDefaultEEEEEvvEEEEvNT_6ParamsE --------------------------
	.section	.text._ZN7cutlass13device_kernelINS_4conv6kernel13ConvUniversalINS1_16ConvProblemShapeILNS1_8OperatorE2ELi3EEENS1_10collective14CollectiveConvINS1_46MainloopSm90TmaGmmaWarpSpecializedImplicitGemmILS5_2ELi9ELi3EN4cute5tupleIJNSA_1CILi2EEENSC_ILi1EEESE_EEENS1_36KernelImplicitTmaWarpSpecializedSm90ELi1EEENSB_IJNSC_ILi256EEENSB_IJNSC_ILi128EEEEEENSB_IJNSC_ILi32EEEEEEEEENS_10bfloat16_tESO_NSA_8TiledMMAINSA_8MMA_AtomIJNSA_4SM904GMMA28MMA_64x128x16_F32BF16BF16_SSILNSS_5MajorE1ELSU_1ELNSS_7ScaleInE1ELSV_1EEEEEENSA_6LayoutINSB_IJSE_SE_SE_EEENSB_IJNSC_ILi0EEES10_S10_EEEEENSB_IJNSA_10UnderscoreES13_S13_EEEEENS7_6detail26Sm90ImplicitGemmTileTraitsINSA_13SM90_TMA_LOADENSA_14ComposedLayoutINSA_7SwizzleILi3ELi4ELi3EEENSA_18smem_ptr_flag_bitsILi16EEENSY_INSB_IJNSB_IJNSC_ILi64EEENSC_ILi4EEEEEENSB_IJNSC_ILi8EEES1F_EEENSB_IJSE_NSC_ILi9EEEEEEEEENSB_IJNSB_IJSE_NSC_ILi2048EEEEEENSB_IJS1E_NSC_ILi512EEEEEENSB_IJS10_NSC_ILi8192EEEEEEEEEEEEEvEENS17_INSA_30SM90_TMA_LOAD_IM2COL_MULTICASTENS19_IS1B_S1D_NSY_INSB_IJNSB_IJS1E_SD_EEES1I_S1K_EEENSB_IJS1N_S1P_NSB_IJS10_NSC_ILi4096EEEEEEEEEEEEEvEEEENS_8epilogue10collective6detail29Sm90TmaWarpSpecializedAdapterINS27_15DefaultEpilogueISO_NSB_IJlNSB_IJSE_lllEEES10_EEES2C_NS26_6thread17LinearCombinationISO_Li1EffLNS2D_9ScaleType4KindE0ELNS_15FloatRoundStyleE2ESO_EENS_4gemm15EpilogueDefaultEEEEEvvEEEEvNT_6ParamsE,"ax",@progbits
	.align	128
.text._ZN7cutlass13device_kernelINS_4conv6kernel13ConvUniversalINS1_16ConvProblemShapeILNS1_8OperatorE2ELi3EEENS1_10collective14CollectiveConvINS1_46MainloopSm90TmaGmmaWarpSpecializedImplicitGemmILS5_2ELi9ELi3EN4cute5tupleIJNSA_1CILi2EEENSC_ILi1EEESE_EEENS1_36KernelImplicitTmaWarpSpecializedSm90ELi1EEENSB_IJNSC_ILi256EEENSB_IJNSC_ILi128EEEEEENSB_IJNSC_ILi32EEEEEEEEENS_10bfloat16_tESO_NSA_8TiledMMAINSA_8MMA_AtomIJNSA_4SM904GMMA28MMA_64x128x16_F32BF16BF16_SSILNSS_5MajorE1ELSU_1ELNSS_7ScaleInE1ELSV_1EEEEEENSA_6LayoutINSB_IJSE_SE_SE_EEENSB_IJNSC_ILi0EEES10_S10_EEEEENSB_IJNSA_10UnderscoreES13_S13_EEEEENS7_6detail26Sm90ImplicitGemmTileTraitsINSA_13SM90_TMA_LOADENSA_14ComposedLayoutINSA_7SwizzleILi3ELi4ELi3EEENSA_18smem_ptr_flag_bitsILi16EEENSY_INSB_IJNSB_IJNSC_ILi64EEENSC_ILi4EEEEEENSB_IJNSC_ILi8EEES1F_EEENSB_IJSE_NSC_ILi9EEEEEEEEENSB_IJNSB_IJSE_NSC_ILi2048EEEEEENSB_IJS1E_NSC_ILi512EEEEEENSB_IJS10_NSC_ILi8192EEEEEEEEEEEEEvEENS17_INSA_30SM90_TMA_LOAD_IM2COL_MULTICASTENS19_IS1B_S1D_NSY_INSB_IJNSB_IJS1E_SD_EEES1I_S1K_EEENSB_IJS1N_S1P_NSB_IJS10_NSC_ILi4096EEEEEEEEEEEEEvEEEENS_8epilogue10collective6detail29Sm90TmaWarpSpecializedAdapterINS27_15DefaultEpilogueISO_NSB_IJlNSB_IJSE_lllEEES10_EEES2C_NS26_6thread17LinearCombinationISO_Li1EffLNS2D_9ScaleType4KindE0ELNS_15FloatRoundStyleE2ESO_EENS_4gemm15EpilogueDefaultEEEEEvvEEEEvNT_6ParamsE:
        .type           _ZN7cutlass13device_kernelINS_4conv6kernel13ConvUniversalINS1_16ConvProblemShapeILNS1_8OperatorE2ELi3EEENS1_10collective14CollectiveConvINS1_46MainloopSm90TmaGmmaWarpSpecializedImplicitGemmILS5_2ELi9ELi3EN4cute5tupleIJNSA_1CILi2EEENSC_ILi1EEESE_EEENS1_36KernelImplicitTmaWarpSpecializedSm90ELi1EEENSB_IJNSC_ILi256EEENSB_IJNSC_ILi128EEEEEENSB_IJNSC_ILi32EEEEEEEEENS_10bfloat16_tESO_NSA_8TiledMMAINSA_8MMA_AtomIJNSA_4SM904GMMA28MMA_64x128x16_F32BF16BF16_SSILNSS_5MajorE1ELSU_1ELNSS_7ScaleInE1ELSV_1EEEEEENSA_6LayoutINSB_IJSE_SE_SE_EEENSB_IJNSC_ILi0EEES10_S10_EEEEENSB_IJNSA_10UnderscoreES13_S13_EEEEENS7_6detail26Sm90ImplicitGemmTileTraitsINSA_13SM90_TMA_LOADENSA_14ComposedLayoutINSA_7SwizzleILi3ELi4ELi3EEENSA_18smem_ptr_flag_bitsILi16EEENSY_INSB_IJNSB_IJNSC_ILi64EEENSC_ILi4EEEEEENSB_IJNSC_ILi8EEES1F_EEENSB_IJSE_NSC_ILi9EEEEEEEEENSB_IJNSB_IJSE_NSC_ILi2048EEEEEENSB_IJS1E_NSC_ILi512EEEEEENSB_IJS10_NSC_ILi8192EEEEEEEEEEEEEvEENS17_INSA_30SM90_TMA_LOAD_IM2COL_MULTICASTENS19_IS1B_S1D_NSY_INSB_IJNSB_IJS1E_SD_EEES1I_S1K_EEENSB_IJS1N_S1P_NSB_IJS10_NSC_ILi4096EEEEEEEEEEEEEvEEEENS_8epilogue10collective6detail29Sm90TmaWarpSpecializedAdapterINS27_15DefaultEpilogueISO_NSB_IJlNSB_IJSE_lllEEES10_EEES2C_NS26_6thread17LinearCombinationISO_Li1EffLNS2D_9ScaleType4KindE0ELNS_15FloatRoundStyleE2ESO_EENS_4gemm15EpilogueDefaultEEEEEvvEEEEvNT_6ParamsE,@function
        .size           _ZN7cutlass13device_kernelINS_4conv6kernel13ConvUniversalINS1_16ConvProblemShapeILNS1_8OperatorE2ELi3EEENS1_10collective14CollectiveConvINS1_46MainloopSm90TmaGmmaWarpSpecializedImplicitGemmILS5_2ELi9ELi3EN4cute5tupleIJNSA_1CILi2EEENSC_ILi1EEESE_EEENS1_36KernelImplicitTmaWarpSpecializedSm90ELi1EEENSB_IJNSC_ILi256EEENSB_IJNSC_ILi128EEEEEENSB_IJNSC_ILi32EEEEEEEEENS_10bfloat16_tESO_NSA_8TiledMMAINSA_8MMA_AtomIJNSA_4SM904GMMA28MMA_64x128x16_F32BF16BF16_SSILNSS_5MajorE1ELSU_1ELNSS_7ScaleInE1ELSV_1EEEEEENSA_6LayoutINSB_IJSE_SE_SE_EEENSB_IJNSC_ILi0EEES10_S10_EEEEENSB_IJNSA_10UnderscoreES13_S13_EEEEENS7_6detail26Sm90ImplicitGemmTileTraitsINSA_13SM90_TMA_LOADENSA_14ComposedLayoutINSA_7SwizzleILi3ELi4ELi3EEENSA_18smem_ptr_flag_bitsILi16EEENSY_INSB_IJNSB_IJNSC_ILi64EEENSC_ILi4EEEEEENSB_IJNSC_ILi8EEES1F_EEENSB_IJSE_NSC_ILi9EEEEEEEEENSB_IJNSB_IJSE_NSC_ILi2048EEEEEENSB_IJS1E_NSC_ILi512EEEEEENSB_IJS10_NSC_ILi8192EEEEEEEEEEEEEvEENS17_INSA_30SM90_TMA_LOAD_IM2COL_MULTICASTENS19_IS1B_S1D_NSY_INSB_IJNSB_IJS1E_SD_EEES1I_S1K_EEENSB_IJS1N_S1P_NSB_IJS10_NSC_ILi4096EEEEEEEEEEEEEvEEEENS_8epilogue10collective6detail29Sm90TmaWarpSpecializedAdapterINS27_15DefaultEpilogueISO_NSB_IJlNSB_IJSE_lllEEES10_EEES2C_NS26_6thread17LinearCombinationISO_Li1EffLNS2D_9ScaleType4KindE0ELNS_15FloatRoundStyleE2ESO_EENS_4gemm15EpilogueDefaultEEEEEvvEEEEvNT_6ParamsE,(.L_x_547 - _ZN7cutlass13device_kernelINS_4conv6kernel13ConvUniversalINS1_16ConvProblemShapeILNS1_8OperatorE2ELi3EEENS1_10collective14CollectiveConvINS1_46MainloopSm90TmaGmmaWarpSpecializedImplicitGemmILS5_2ELi9ELi3EN4cute5tupleIJNSA_1CILi2EEENSC_ILi1EEESE_EEENS1_36KernelImplicitTmaWarpSpecializedSm90ELi1EEENSB_IJNSC_ILi256EEENSB_IJNSC_ILi128EEEEEENSB_IJNSC_ILi32EEEEEEEEENS_10bfloat16_tESO_NSA_8TiledMMAINSA_8MMA_AtomIJNSA_4SM904GMMA28MMA_64x128x16_F32BF16BF16_SSILNSS_5MajorE1ELSU_1ELNSS_7ScaleInE1ELSV_1EEEEEENSA_6LayoutINSB_IJSE_SE_SE_EEENSB_IJNSC_ILi0EEES10_S10_EEEEENSB_IJNSA_10UnderscoreES13_S13_EEEEENS7_6detail26Sm90ImplicitGemmTileTraitsINSA_13SM90_TMA_LOADENSA_14ComposedLayoutINSA_7SwizzleILi3ELi4ELi3EEENSA_18smem_ptr_flag_bitsILi16EEENSY_INSB_IJNSB_IJNSC_ILi64EEENSC_ILi4EEEEEENSB_IJNSC_ILi8EEES1F_EEENSB_IJSE_NSC_ILi9EEEEEEEEENSB_IJNSB_IJSE_NSC_ILi2048EEEEEENSB_IJS1E_NSC_ILi512EEEEEENSB_IJS10_NSC_ILi8192EEEEEEEEEEEEEvEENS17_INSA_30SM90_TMA_LOAD_IM2COL_MULTICASTENS19_IS1B_S1D_NSY_INSB_IJNSB_IJS1E_SD_EEES1I_S1K_EEENSB_IJS1N_S1P_NSB_IJS10_NSC_ILi4096EEEEEEEEEEEEEvEEEENS_8epilogue10collective6detail29Sm90TmaWarpSpecializedAdapterINS27_15DefaultEpilogueISO_NSB_IJlNSB_IJSE_lllEEES10_EEES2C_NS26_6thread17LinearCombinationISO_Li1EffLNS2D_9ScaleType4KindE0ELNS_15FloatRoundStyleE2ESO_EENS_4gemm15EpilogueDefaultEEEEEvvEEEEvNT_6ParamsE)
        .other          _ZN7cutlass13device_kernelINS_4conv6kernel13ConvUniversalINS1_16ConvProblemShapeILNS1_8OperatorE2ELi3EEENS1_10collective14CollectiveConvINS1_46MainloopSm90TmaGmmaWarpSpecializedImplicitGemmILS5_2ELi9ELi3EN4cute5tupleIJNSA_1CILi2EEENSC_ILi1EEESE_EEENS1_36KernelImplicitTmaWarpSpecializedSm90ELi1EEENSB_IJNSC_ILi256EEENSB_IJNSC_ILi128EEEEEENSB_IJNSC_ILi32EEEEEEEEENS_10bfloat16_tESO_NSA_8TiledMMAINSA_8MMA_AtomIJNSA_4SM904GMMA28MMA_64x128x16_F32BF16BF16_SSILNSS_5MajorE1ELSU_1ELNSS_7ScaleInE1ELSV_1EEEEEENSA_6LayoutINSB_IJSE_SE_SE_EEENSB_IJNSC_ILi0EEES10_S10_EEEEENSB_IJNSA_10UnderscoreES13_S13_EEEEENS7_6detail26Sm90ImplicitGemmTileTraitsINSA_13SM90_TMA_LOADENSA_14ComposedLayoutINSA_7SwizzleILi3ELi4ELi3EEENSA_18smem_ptr_flag_bitsILi16EEENSY_INSB_IJNSB_IJNSC_ILi64EEENSC_ILi4EEEEEENSB_IJNSC_ILi8EEES1F_EEENSB_IJSE_NSC_ILi9EEEEEEEEENSB_IJNSB_IJSE_NSC_ILi2048EEEEEENSB_IJS1E_NSC_ILi512EEEEEENSB_IJS10_NSC_ILi8192EEEEEEEEEEEEEvEENS17_INSA_30SM90_TMA_LOAD_IM2COL_MULTICASTENS19_IS1B_S1D_NSY_INSB_IJNSB_IJS1E_SD_EEES1I_S1K_EEENSB_IJS1N_S1P_NSB_IJS10_NSC_ILi4096EEEEEEEEEEEEEvEEEENS_8epilogue10collective6detail29Sm90TmaWarpSpecializedAdapterINS27_15DefaultEpilogueISO_NSB_IJlNSB_IJSE_lllEEES10_EEES2C_NS26_6thread17LinearCombinationISO_Li1EffLNS2D_9ScaleType4KindE0ELNS_15FloatRoundStyleE2ESO_EENS_4gemm15EpilogueDefaultEEEEEvvEEEEvNT_6ParamsE,@"STO_CUDA_ENTRY STV_DEFAULT"
_ZN7cutlass13device_kernelINS_4conv6kernel13ConvUniversalINS1_16ConvProblemShapeILNS1_8OperatorE2ELi3EEENS1_10collective14CollectiveConvINS1_46MainloopSm90TmaGmmaWarpSpecializedImplicitGemmILS5_2ELi9ELi3EN4cute5tupleIJNSA_1CILi2EEENSC_ILi1EEESE_EEENS1_36KernelImplicitTmaWarpSpecializedSm90ELi1EEENSB_IJNSC_ILi256EEENSB_IJNSC_ILi128EEEEEENSB_IJNSC_ILi32EEEEEEEEENS_10bfloat16_tESO_NSA_8TiledMMAINSA_8MMA_AtomIJNSA_4SM904GMMA28MMA_64x128x16_F32BF16BF16_SSILNSS_5MajorE1ELSU_1ELNSS_7ScaleInE1ELSV_1EEEEEENSA_6LayoutINSB_IJSE_SE_SE_EEENSB_IJNSC_ILi0EEES10_S10_EEEEENSB_IJNSA_10UnderscoreES13_S13_EEEEENS7_6detail26Sm90ImplicitGemmTileTraitsINSA_13SM90_TMA_LOADENSA_14ComposedLayoutINSA_7SwizzleILi3ELi4ELi3EEENSA_18smem_ptr_flag_bitsILi16EEENSY_INSB_IJNSB_IJNSC_ILi64EEENSC_ILi4EEEEEENSB_IJNSC_ILi8EEES1F_EEENSB_IJSE_NSC_ILi9EEEEEEEEENSB_IJNSB_IJSE_NSC_ILi2048EEEEEENSB_IJS1E_NSC_ILi512EEEEEENSB_IJS10_NSC_ILi8192EEEEEEEEEEEEEvEENS17_INSA_30SM90_TMA_LOAD_IM2COL_MULTICASTENS19_IS1B_S1D_NSY_INSB_IJNSB_IJS1E_SD_EEES1I_S1K_EEENSB_IJS1N_S1P_NSB_IJS10_NSC_ILi4096EEEEEEEEEEEEEvEEEENS_8epilogue10collective6detail29Sm90TmaWarpSpecializedAdapterINS27_15DefaultEpilogueISO_NSB_IJlNSB_IJSE_lllEEES10_EEES2C_NS26_6thread17LinearCombinationISO_Li1EffLNS2D_9ScaleType4KindE0ELNS_15FloatRoundStyleE2ESO_EENS_4gemm15EpilogueDefaultEEEEEvvEEEEvNT_6ParamsE:
[----:B------:R-:W0:Y:S01]  /*0000*/  LDC R1, c[0x0][0x28] ;  /* 0x00000a00ff017b82 */ /* 0x000e220000000800 */
[----:B------:R-:W1:Y:S01]  /*0010*/  S2R R9, SR_TID.X ;  /* 0x0000000000097919 */ /* 0x000e620000002100 */
[----:B------:R-:W-:Y:S01]  /*0020*/  ELECT P0, URZ, PT ;  /* 0x00000000003f782f */ /* 0x000fe20003800000 */
[----:B------:R-:W-:Y:S01]  /*0030*/  BSSY B0, `(.L_x_0) ;  /* 0x0000015000007945 */ /* 0x000fe20003800000 */
[----:B0-----:R-:W-:Y:S01]  /*0040*/  VIADD R1, R1, 0xfffffd90 ;  /* 0xfffffd9001017836 */ /* 0x001fe20000000000 */
[----:B-1----:R-:W-:-:S05]  /*0050*/  SHF.R.U32.HI R0, RZ, 0x5, R9 ;  /* 0x00000005ff007819 */ /* 0x002fca0000011609 */
[----:B------:R-:W0:Y:S02]  /*0060*/  SHFL.IDX PT, R2, R0, RZ, 0x1f ;  /* 0x00001fff00027589 */ /* 0x000e2400000e0000 */
[----:B0-----:R-:W-:Y:S02]  /*0070*/  R2UR UR6, R2 ;  /* 0x00000000020672ca */ /* 0x001fe400000e0000 */
[----:B------:R-:W-:-:S06]  /*0080*/  SHF.R.U32.HI R2, RZ, 0x7, R9 ;  /* 0x00000007ff027819 */ /* 0x000fcc0000011609 */
[----:B------:R-:W0:Y:S05]  /*0090*/  SHFL.IDX PT, R2, R2, RZ, 0x1f ;  /* 0x00001fff02027589 */ /* 0x000e2a00000e0000 */
[----:B------:R-:W-:Y:S02]  /*00a0*/  USHF.R.S32.HI UR4, URZ, 0x1f, UR6 ;  /* 0x0000001f3f047899 */ /* 0x000fe40008011406 */
[----:B------:R-:W-:Y:S02]  /*00b0*/  ISETP.NE.OR P0, PT, RZ, UR6, !P0 ;  /* 0x00000006ff007c0c */ /* 0x000fe4000c705670 */
[----:B------:R-:W-:-:S04]  /*00c0*/  ULEA.HI UR4, UR4, UR6, URZ, 0x2 ;  /* 0x0000000604047291 */ /* 0x000fc8000f8f103f */
[----:B------:R-:W-:-:S04]  /*00d0*/  ULOP3.LUT UR4, UR4, 0xfffffffc, URZ, 0xc0, !UPT ;  /* 0xfffffffc04047892 */ /* 0x000fc8000f8ec03f */
[----:B------:R-:W-:-:S03]  /*00e0*/  UIADD3 UR6, UR6, -UR4, URZ ;  /* 0x8000000406067290 */ /* 0x000fc6000fffe03f */
[----:B------:R-:W-:Y:S09]  /*00f0*/  @P0 BRA `(.L_x_1) ;  /* 0x0000000000200947 */ /* 0x000ff20003800000 */
[----:B------:R-:W-:Y:S02]  /*0100*/  ULDC.64 UR4, c[0x0][0x198] ;  /* 0x0000660000047ab9 */ /* 0x000fe40000000a00 */
[----:B------:R-:W-:Y:S02]  /*0110*/  UIADD3 UR8, UP0, UR4, 0xf0, URZ ;  /* 0x000000f004087890 */ /* 0x000fe4000ff1e03f */
[----:B------:R-:W-:Y:S02]  /*0120*/  UIADD3 UR4, UP1, UR4, 0x1f0, URZ ;  /* 0x000001f004047890 */ /* 0x000fe4000ff3e03f */
[----:B------:R-:W-:Y:S02]  /*0130*/  UIADD3.X UR9, URZ, UR5, URZ, UP0, !UPT ;  /* 0x000000053f097290 */ /* 0x000fe400087fe43f */
[----:B------:R-:W-:-:S07]  /*0140*/  UIADD3.X UR5, URZ, UR5, URZ, UP1, !UPT ;  /* 0x000000053f057290 */ /* 0x000fce0008ffe43f */
[----:B------:R1:W-:Y:S02]  /*0150*/  UTMACCTL.PF [UR8] ;  /* 0x00000000080079b9 */ /* 0x0003e40008040000 */
[----:B------:R1:W-:Y:S02]  /*0160*/  UTMACCTL.PF [UR4] ;  /* 0x00000000040079b9 */ /* 0x0003e40008040000 */
[----:B-1----:R-:W-:Y:S01]  /*0170*/  NOP ;  /* 0x0000000000007918 */ /* 0x002fe20000000000 */
.L_x_1:
[----:B------:R-:W-:Y:S05]  /*0180*/  BSYNC B0 ;  /* 0x0000000000007941 */ /* 0x000fea0003800000 */
.L_x_0:
[----:B------:R-:W1:Y:S01]  /*0190*/  SHFL.IDX PT, R0, R0, RZ, 0x1f ;  /* 0x00001fff00007589 */ /* 0x000e6200000e0000 */
[----:B0-----:R-:W-:Y:S02]  /*01a0*/  R2UR UR10, R2 ;  /* 0x00000000020a72ca */ /* 0x001fe400000e0000 */
[----:B------:R-:W-:Y:S01]  /*01b0*/  SHF.R.S32.HI R2, RZ, 0x1f, R9 ;  /* 0x0000001fff027819 */ /* 0x000fe20000011409 */
[----:B------:R-:W0:Y:S03]  /*01c0*/  S2R R4, SR_CTAID.X ;  /* 0x0000000000047919 */ /* 0x000e260000002500 */
[----:B------:R-:W-:-:S04]  /*01d0*/  LEA.HI R2, R2, R9, RZ, 0x7 ;  /* 0x0000000902027211 */ /* 0x000fc800078f38ff */
[----:B------:R-:W-:-:S03]  /*01e0*/  LOP3.LUT R2, R2, 0xffffff80, RZ, 0xc0, !PT ;  /* 0xffffff8002027812 */ /* 0x000fc600078ec0ff */
[----:B------:R-:W-:Y:S02]  /*01f0*/  ULOP3.LUT UP0, URZ, UR10, UR6, URZ, 0xfc, !UPT ;  /* 0x000000060a3f7292 */ /* 0x000fe4000f80fc3f */
[----:B------:R-:W-:Y:S01]  /*0200*/  UISETP.NE.AND UP1, UPT, UR10, 0x1, UPT ;  /* 0x000000010a00788c */ /* 0x000fe2000bf25270 */
[----:B------:R-:W-:Y:S01]  /*0210*/  IMAD.IADD R7, R9, 0x1, -R2 ;  /* 0x0000000109077824 */ /* 0x000fe200078e0a02 */
[----:B------:R-:W-:-:S04]  /*0220*/  USEL UR15, URZ, 0x1, UP0 ;  /* 0x000000013f0f7887 */ /* 0x000fc80008000000 */
[----:B------:R-:W-:Y:S01]  /*0230*/  USEL UR15, UR15, 0x2, UP1 ;  /* 0x000000020f0f7887 */ /* 0x000fe20008800000 */
[----:B-1----:R-:W-:-:S13]  /*0240*/  ISETP.NE.AND P0, PT, R0, RZ, PT ;  /* 0x000000ff0000720c */ /* 0x002fda0003f05270 */
[----:B0-----:R-:W-:Y:S05]  /*0250*/  @P0 BRA `(.L_x_2) ;  /* 0x00000000008c0947 */ /* 0x001fea0003800000 */
[----:B------:R-:W-:Y:S01]  /*0260*/  ELECT P0, URZ, PT ;  /* 0x00000000003f782f */ /* 0x000fe20003800000 */
[----:B------:R-:W-:-:S12]  /*0270*/  BSSY B0, `(.L_x_2) ;  /* 0x0000021000007945 */ /* 0x000fd80003800000 */
[----:B------:R-:W-:Y:S05]  /*0280*/  @!P0 BRA `(.L_x_3) ;  /* 0x00000000007c8947 */ /* 0x000fea0003800000 */
[----:B------:R-:W0:Y:S01]  /*0290*/  S2UR UR7, SR_CgaCtaId ;  /* 0x00000000000779c3 */ /* 0x000e220000008800 */
[----:B------:R-:W-:Y:S01]  /*02a0*/  UMOV UR4, 0x400 ;  /* 0x0000040000047882 */ /* 0x000fe20000000000 */
[----:B------:R-:W-:Y:S01]  /*02b0*/  UMOV UR5, 0x1 ;  /* 0x0000000100057882 */ /* 0x000fe20000000000 */
[----:B------:R-:W-:Y:S02]  /*02c0*/  UMOV UR8, 0x2 ;  /* 0x0000000200087882 */ /* 0x000fe40000000000 */
[----:B------:R-:W-:-:S04]  /*02d0*/  UIADD3 UR8, -UR8, 0x100000, URZ ;  /* 0x0010000008087890 */ /* 0x000fc8000fffe13f */
[----:B------:R-:W-:Y:S02]  /*02e0*/  USHF.L.U32 UR9, UR8, 0xb, URZ ;  /* 0x0000000b08097899 */ /* 0x000fe4000800063f */
[----:B------:R-:W-:Y:S02]  /*02f0*/  USHF.L.U32 UR8, UR8, 0x1, URZ ;  /* 0x0000000108087899 */ /* 0x000fe4000800063f */
[----:B0-----:R-:W-:Y:S02]  /*0300*/  ULEA UR7, UR7, UR4, 0x18 ;  /* 0x0000000407077291 */ /* 0x001fe4000f8ec03f */
[----:B------:R-:W-:-:S04]  /*0310*/  UIADD3 UR4, -UR5, 0x100000, URZ ;  /* 0x0010000005047890 */ /* 0x000fc8000fffe13f */
[----:B------:R-:W-:Y:S02]  /*0320*/  USHF.L.U32 UR5, UR4, 0xb, URZ ;  /* 0x0000000b04057899 */ /* 0x000fe4000800063f */
[----:B------:R-:W-:Y:S01]  /*0330*/  USHF.L.U32 UR4, UR4, 0x1, URZ ;  /* 0x0000000104047899 */ /* 0x000fe2000800063f */
[----:B------:R-:W0:Y:S11]  /*0340*/  FENCE.VIEW.ASYNC.S ;  /* 0x00000000000073c6 */ /* 0x000e360000000000 */
[----:B0-----:R0:W1:Y:S01]  /*0350*/  SYNCS.EXCH.64 URZ, [UR7+0x36000], UR4 ;  /* 0x03600004073f75b2 */ /* 0x0010620008000100 */
[----:B------:R0:W2:Y:S01]  /*0360*/  SYNCS.EXCH.64 URZ, [UR7+0x36048], UR8 ;  /* 0x03604808073f75b2 */ /* 0x0000a20008000100 */
[----:B------:R0:W3:Y:S01]  /*0370*/  SYNCS.EXCH.64 URZ, [UR7+0x36008], UR4 ;  /* 0x03600804073f75b2 */ /* 0x0000e20008000100 */
[----:B------:R0:W4:Y:S01]  /*0380*/  SYNCS.EXCH.64 URZ, [UR7+0x36050], UR8 ;  /* 0x03605008073f75b2 */ /* 0x0001220008000100 */
[----:B------:R0:W0:Y:S01]  /*0390*/  SYNCS.EXCH.64 URZ, [UR7+0x36010], UR4 ;  /* 0x03601004073f75b2 */ /* 0x0000220008000100 */
        /* <DEDUP_REMOVED lines=13> */
[----:B------:R-:W-:Y:S01]  /*0470*/  NOP ;  /* 0x0000000000007918 */ /* 0x000fe20000000000 */
.L_x_3:
[----:B0-----:R-:W-:Y:S05]  /*0480*/  BSYNC B0 ;  /* 0x0000000000007941 */ /* 0x001fea0003800000 */
.L_x_2:
[----:B------:R-:W0:Y:S01]  /*0490*/  S2UR UR44, SR_CTAID.Y ;  /* 0x00000000002c79c3 */ /* 0x000e220000002600 */
[----:B------:R-:W-:Y:S01]  /*04a0*/  SHF.R.S32.HI R8, RZ, 0x1f, R7 ;  /* 0x0000001fff087819 */ /* 0x000fe20000011407 */
[----:B------:R-:W-:Y:S01]  /*04b0*/  ULDC UR4, c[0x0][0x150] ;  /* 0x0000540000047ab9 */ /* 0x000fe20000000800 */
[----:B------:R-:W-:Y:S01]  /*04c0*/  SHF.R.S32.HI R5, RZ, 0x1f, R0 ;  /* 0x0000001fff057819 */ /* 0x000fe20000011400 */
[----:B------:R-:W-:Y:S01]  /*04d0*/  NOP ;  /* 0x0000000000007918 */ /* 0x000fe20000000000 */
[----:B------:R-:W-:Y:S01]  /*04e0*/  LEA.HI R2, R8, R7, RZ, 0x3 ;  /* 0x0000000708027211 */ /* 0x000fe200078f18ff */
[----:B------:R-:W-:Y:S01]  /*04f0*/  NOP ;  /* 0x0000000000007918 */ /* 0x000fe20000000000 */
[----:B------:R-:W-:Y:S01]  /*0500*/  I2FP.F32.U32 R6, R4 ;  /* 0x0000000400067245 */ /* 0x000fe20000201000 */
[----:B------:R-:W5:Y:S01]  /*0510*/  LDC R11, c[0x0][0x140] ;  /* 0x00005000ff0b7b82 */ /* 0x000f620000000800 */
[--C-:B------:R-:W-:Y:S02]  /*0520*/  SHF.R.S32.HI R3, RZ, 0x3, R2.reuse ;  /* 0x00000003ff037819 */ /* 0x100fe40000011402 */
[----:B------:R-:W-:Y:S01]  /*0530*/  SHF.R.S32.HI R2, RZ, 0x1f, R2 ;  /* 0x0000001fff027819 */ /* 0x000fe20000011402 */
[----:B------:R-:W-:Y:S01]  /*0540*/  FMUL R6, R6, UR4 ;  /* 0x0000000406067c20 */ /* 0x000fe20008400000 */
[----:B------:R-:W-:Y:S01]  /*0550*/  LEA.HI R5, R5, R0, RZ, 0x2 ;  /* 0x0000000005057211 */ /* 0x000fe200078f10ff */
[----:B------:R-:W-:Y:S01]  /*0560*/  ULDC UR4, c[0x0][0x154] ;  /* 0x0000550000047ab9 */ /* 0x000fe20000000800 */
[----:B------:R-:W-:-:S02]  /*0570*/  LEA.HI R2, R2, R3, RZ, 0x2 ;  /* 0x0000000302027211 */ /* 0x000fc400078f10ff */
[----:B------:R-:W-:Y:S01]  /*0580*/  LOP3.LUT R5, R5, 0x3ffffffc, RZ, 0xc0, !PT ;  /* 0x3ffffffc05057812 */ /* 0x000fe200078ec0ff */
[----:B------:R-:W1:Y:S01]  /*0590*/  F2I.U32.TRUNC.NTZ R6, R6 ;  /* 0x0000000600067305 */ /* 0x000e62000020f000 */
[----:B------:R-:W-:Y:S02]  /*05a0*/  LOP3.LUT R2, R2, 0xfffffffc, RZ, 0xc0, !PT ;  /* 0xfffffffc02027812 */ /* 0x000fe400078ec0ff */
[----:B------:R-:W-:Y:S01]  /*05b0*/  LOP3.LUT P0, RZ, R7, 0x7, RZ, 0xc0, !PT ;  /* 0x0000000707ff7812 */ /* 0x000fe2000780c0ff */
[----:B------:R-:W-:Y:S01]  /*05c0*/  IMAD.IADD R5, R0, 0x1, -R5 ;  /* 0x0000000100057824 */ /* 0x000fe200078e0a05 */
[----:B0-----:R-:W-:Y:S01]  /*05d0*/  I2FP.F32.U32 R10, UR44 ;  /* 0x0000002c000a7c45 */ /* 0x001fe20008201000 */
[----:B------:R-:W-:-:S04]  /*05e0*/  IMAD.IADD R2, R3, 0x1, -R2 ;  /* 0x0000000103027824 */ /* 0x000fc800078e0a02 */
[----:B------:R-:W-:Y:S01]  /*05f0*/  FMUL R10, R10, UR4 ;  /* 0x000000040a0a7c20 */ /* 0x000fe20008400000 */
[----:B------:R-:W-:Y:S01]  /*0600*/  IMAD R2, R5, 0x4, R2 ;  /* 0x0000000405027824 */ /* 0x000fe200078e0202 */
[----:B------:R-:W-:Y:S01]  /*0610*/  ULDC UR4, c[0x0][0x144] ;  /* 0x0000510000047ab9 */ /* 0x000fe20000000800 */
[----:B-----5:R-:W-:Y:S01]  /*0620*/  ISETP.EQ.U32.AND P1, PT, R11, 0x1, PT ;  /* 0x000000010b00780c */ /* 0x020fe20003f22070 */
[----:B-1----:R-:W-:Y:S02]  /*0630*/  IMAD.MOV R5, RZ, RZ, -R6 ;  /* 0x000000ffff057224 */ /* 0x002fe400078e0a06 */
[----:B------:R-:W0:Y:S01]  /*0640*/  F2I.U32.TRUNC.NTZ R10, R10 ;  /* 0x0000000a000a7305 */ /* 0x000e22000020f000 */
[----:B------:R-:W-:-:S04]  /*0650*/  LEA.HI R0, R2, R2, RZ, 0x1 ;  /* 0x0000000202007211 */ /* 0x000fc800078f08ff */
[----:B------:R-:W-:Y:S01]  /*0660*/  LOP3.LUT R3, R0, 0xfffffffe, RZ, 0xc0, !PT ;  /* 0xfffffffe00037812 */ /* 0x000fe200078ec0ff */
[----:B------:R-:W-:Y:S02]  /*0670*/  IMAD R0, R5, UR4, R4 ;  /* 0x0000000405007c24 */ /* 0x000fe4000f8e0204 */
[----:B------:R-:W-:Y:S02]  /*0680*/  IMAD.MOV.U32 R5, RZ, RZ, 0x1 ;  /* 0x00000001ff057424 */ /* 0x000fe400078e00ff */
[----:B------:R-:W-:Y:S01]  /*0690*/  IMAD.IADD R3, R2, 0x1, -R3 ;  /* 0x0000000102037824 */ /* 0x000fe200078e0a03 */
[----:B0-----:R-:W-:-:S04]  /*06a0*/  R2UR UR4, R10 ;  /* 0x000000000a0472ca */ /* 0x001fc800000e0000 */
[----:B------:R-:W-:Y:S01]  /*06b0*/  ISETP.NE.AND P2, PT, R3, R0, PT ;  /* 0x000000000300720c */ /* 0x000fe20003f45270 */
[----:B------:R-:W-:-:S05]  /*06c0*/  IMAD.SHL.U32 R3, R2, 0x4, RZ ;  /* 0x0000000402037824 */ /* 0x000fca00078e00ff */
[----:B------:R-:W-:-:S04]  /*06d0*/  LOP3.LUT R6, R2, 0xc, R3, 0x78, !PT ;  /* 0x0000000c02067812 */ /* 0x000fc800078e7803 */
[C---:B------:R-:W-:Y:S01]  /*06e0*/  ISETP.LT.U32.AND P0, PT, R6.reuse, 0x2, !P0 ;  /* 0x000000020600780c */ /* 0x040fe20004701070 */
[----:B------:R-:W-:Y:S02]  /*06f0*/  UIADD3 UR5, -UR4, URZ, URZ ;  /* 0x0000003f04057290 */ /* 0x000fe4000fffe13f */
[----:B------:R-:W-:Y:S01]  /*0700*/  @P2 LEA.HI R0, R6, R6, RZ, 0x1 ;  /* 0x0000000606002211 */ /* 0x000fe200078f08ff */
[----:B------:R-:W-:Y:S02]  /*0710*/  ULDC UR4, c[0x0][0x148] ;  /* 0x0000520000047ab9 */ /* 0x000fe40000000800 */
[----:B------:R-:W-:Y:S01]  /*0720*/  UIMAD UR4, UR4, UR5, UR44 ;  /* 0x00000005040472a4 */ /* 0x000fe2000f8e022c */
[----:B------:R-:W-:-:S05]  /*0730*/  @P2 SHF.R.S32.HI R0, RZ, 0x1, R0 ;  /* 0x00000001ff002819 */ /* 0x000fca0000011400 */
[----:B------:R-:W-:Y:S02]  /*0740*/  @P2 ISETP.NE.AND P3, PT, R0, UR4, PT ;  /* 0x0000000400002c0c */ /* 0x000fe4000bf65270 */
[----:B------:R-:W-:Y:S02]  /*0750*/  SEL R0, RZ, 0x1, !P0 ;  /* 0x00000001ff007807 */ /* 0x000fe40004000000 */
[----:B------:R-:W-:-:S04]  /*0760*/  @P2 SEL R5, RZ, 0x1, P3 ;  /* 0x00000001ff052807 */ /* 0x000fc80001800000 */
[----:B------:R-:W-:Y:S01]  /*0770*/  LOP3.LUT R5, R5, R0, RZ, 0xc0, !PT ;  /* 0x0000000005057212 */ /* 0x000fe200078ec0ff */
[----:B------:R-:W-:Y:S06]  /*0780*/  @!P1 BRA `(.L_x_4) ;  /* 0x0000000000089947 */ /* 0x000fec0003800000 */
[----:B--234-:R-:W-:Y:S01]  /*0790*/  UCGABAR_ARV ;  /* 0x00000000000079c7 */ /* 0x01cfe20008000000 */
[----:B------:R-:W-:Y:S05]  /*07a0*/  BRA `(.L_x_5) ;  /* 0x0000000000047947 */ /* 0x000fea0003800000 */
.L_x_4:
[----:B--234-:R-:W-:Y:S01]  /*07b0*/  NOP ;  /* 0x0000000000007918 */ /* 0x01cfe20000000000 */
.L_x_5:
[----:B------:R-:W-:Y:S01]  /*07c0*/  ULDC.64 UR4, c[0x0][0x618] ;  /* 0x0001860000047ab9 */ /* 0x000fe20000000a00 */
[----:B------:R-:W-:Y:S01]  /*07d0*/  ULDC.64 UR12, c[0x0][0x208] ;  /* 0x00008200000c7ab9 */ /* 0x000fe20000000a00 */
[----:B------:R-:W-:-:S04]  /*07e0*/  ISETP.NE.U32.AND P0, PT, RZ, UR4, PT ;  /* 0x00000004ff007c0c */ /* 0x000fc8000bf05070 */
[----:B------:R-:W-:-:S13]  /*07f0*/  ISETP.NE.AND.EX P0, PT, RZ, UR5, PT, P0 ;  /* 0x00000005ff007c0c */ /* 0x000fda000bf05300 */
[----:B------:R-:W-:Y:S05]  /*0800*/  @!P0 BRA `(.L_x_6) ;  /* 0x0000000000208947 */ /* 0x000fea0003800000 */
[----:B------:R-:W0:Y:S02]  /*0810*/  LDC.64 R2, c[0x0][0x618] ;  /* 0x00018600ff027b82 */ /* 0x000e240000000a00 */
[----:B0-----:R-:W2:Y:S02]  /*0820*/  LDG.E.64 R2, desc[UR12][R2.64] ;  /* 0x0000000c02027981 */ /* 0x001ea4000c1e1b00 */
[----:B--2---:R-:W-:-:S04]  /*0830*/  ISETP.NE.U32.AND P0, PT, R2, RZ, PT ;  /* 0x000000ff0200720c */ /* 0x004fc80003f05070 */
[----:B------:R-:W-:-:S13]  /*0840*/  ISETP.NE.AND.EX P0, PT, R3, RZ, PT, P0 ;  /* 0x000000ff0300720c */ /* 0x000fda0003f05300 */
[----:B------:R-:W-:Y:S05]  /*0850*/  @!P0 BRA `(.L_x_6) ;  /* 0x00000000000c8947 */ /* 0x000fea0003800000 */
[----:B------:R-:W2:Y:S02]  /*0860*/  LD.E R2, desc[UR12][R2.64] ;  /* 0x0000000c02027980 */ /* 0x000ea4000c101900 */
[----:B--2---:R-:W-:Y:S01]  /*0870*/  R2UR UR14, R2 ;  /* 0x00000000020e72ca */ /* 0x004fe200000e0000 */
[----:B------:R-:W-:-:S14]  /*0880*/  BRA `(.L_x_7) ;  /* 0x0000000000247947 */ /* 0x000fdc0003800000 */
.L_x_6:
[----:B------:R-:W-:Y:S02]  /*0890*/  ULDC.64 UR4, c[0x0][0x608] ;  /* 0x0001820000047ab9 */ /* 0x000fe40000000a00 */
[----:B------:R-:W-:-:S04]  /*08a0*/  ISETP.NE.U32.AND P0, PT, RZ, UR4, PT ;  /* 0x00000004ff007c0c */ /* 0x000fc8000bf05070 */
[----:B------:R-:W-:-:S13]  /*08b0*/  ISETP.NE.AND.EX P0, PT, RZ, UR5, PT, P0 ;  /* 0x00000005ff007c0c */ /* 0x000fda000bf05300 */
[----:B------:R-:W-:Y:S05]  /*08c0*/  @!P0 BRA `(.L_x_8) ;  /* 0x0000000000108947 */ /* 0x000fea0003800000 */
[----:B------:R-:W0:Y:S02]  /*08d0*/  LDC.64 R2, c[0x0][0x608] ;  /* 0x00018200ff027b82 */ /* 0x000e240000000a00 */
[----:B0-----:R-:W2:Y:S02]  /*08e0*/  LDG.E R2, desc[UR12][R2.64] ;  /* 0x0000000c02027981 */ /* 0x001ea4000c1e1900 */
[----:B--2---:R-:W-:Y:S01]  /*08f0*/  R2UR UR14, R2 ;  /* 0x00000000020e72ca */ /* 0x004fe200000e0000 */
[----:B------:R-:W-:-:S14]  /*0900*/  BRA `(.L_x_7) ;  /* 0x0000000000047947 */ /* 0x000fdc0003800000 */
.L_x_8:
[----:B------:R-:W-:-:S05]  /*0910*/  ULDC UR14, c[0x0][0x600] ;  /* 0x00018000000e7ab9 */ /* 0x000fca0000000800 */
.L_x_7:
[----:B------:R-:W-:Y:S02]  /*0920*/  ULDC.64 UR4, c[0x0][0x620] ;  /* 0x0001880000047ab9 */ /* 0x000fe40000000a00 */
        /* <DEDUP_REMOVED lines=11> */
.L_x_9:
        /* <DEDUP_REMOVED lines=8> */
.L_x_11:
[----:B------:R-:W-:-:S05]  /*0a60*/  ULDC UR16, c[0x0][0x604] ;  /* 0x0001810000107ab9 */ /* 0x000fca0000000800 */
.L_x_10:
[----:B------:R-:W-:Y:S01]  /*0a70*/  ULDC UR4, c[0x0][0x4d8] ;  /* 0x0001360000047ab9 */ /* 0x000fe20000000800 */
[----:B------:R-:W0:Y:S01]  /*0a80*/  S2R R10, SR_CTAID.Y ;  /* 0x00000000000a7919 */ /* 0x000e220000002600 */
[----:B------:R-:W-:Y:S01]  /*0a90*/  UIADD3 UR4, UR4, 0x7f, URZ ;  /* 0x0000007f04047890 */ /* 0x000fe2000fffe03f */
[----:B------:R-:W-:Y:S01]  /*0aa0*/  ULDC UR45, c[0x0][0x4dc] ;  /* 0x00013700002d7ab9 */ /* 0x000fe20000000800 */
[----:B------:R-:W-:Y:S02]  /*0ab0*/  ULDC UR46, c[0x0][0x4e0] ;  /* 0x00013800002e7ab9 */ /* 0x000fe40000000800 */
[----:B------:R-:W-:Y:S01]  /*0ac0*/  USHF.R.S32.HI UR5, URZ, 0x1f, UR4 ;  /* 0x0000001f3f057899 */ /* 0x000fe20008011404 */
[----:B------:R-:W-:-:S03]  /*0ad0*/  IMAD.U32 R11, RZ, RZ, UR45 ;  /* 0x0000002dff0b7e24 */ /* 0x000fc6000f8e00ff */
[----:B------:R-:W-:Y:S02]  /*0ae0*/  ULEA.HI UR5, UR5, UR4, URZ, 0x7 ;  /* 0x0000000405057291 */ /* 0x000fe4000f8f383f */
[----:B------:R-:W-:Y:S01]  /*0af0*/  IABS R11, R11 ;  /* 0x0000000b000b7213 */ /* 0x000fe20000000000 */
[----:B------:R-:W-:Y:S01]  /*0b00*/  UMOV UR4, URZ ;  /* 0x0000003f00047c82 */ /* 0x000fe20008000000 */
[----:B------:R-:W-:Y:S02]  /*0b10*/  USHF.R.S32.HI UR7, URZ, 0x7, UR5 ;  /* 0x000000073f077899 */ /* 0x000fe40008011405 */
[----:B------:R-:W-:-:S04]  /*0b20*/  R2UR UR17, R11 ;  /* 0x000000000b1172ca */ /* 0x000fc800000e0000 */
[----:B------:R-:W-:-:S05]  /*0b30*/  IMAD.U32 R3, RZ, RZ, UR7 ;  /* 0x00000007ff037e24 */ /* 0x000fca000f8e00ff */
[-C--:B------:R-:W-:Y:S02]  /*0b40*/  IABS R0, R3.reuse ;  /* 0x0000000300007213 */ /* 0x080fe40000000000 */
[----:B------:R-:W-:Y:S02]  /*0b50*/  IABS R3, R3 ;  /* 0x0000000300037213 */ /* 0x000fe40000000000 */
[----:B------:R-:W-:-:S13]  /*0b60*/  R2UR UR11, R0 ;  /* 0x00000000000b72ca */ /* 0x000fda00000e0000 */
[----:B------:R-:W1:Y:S08]  /*0b70*/  I2F.RP R0, UR11 ;  /* 0x0000000b00007d06 */ /* 0x000e700008209400 */
[----:B-1----:R-:W1:Y:S02]  /*0b80*/  MUFU.RCP R0, R0 ;  /* 0x0000000000007308 */ /* 0x002e640000001000 */
[----:B-1----:R-:W-:Y:S01]  /*0b90*/  VIADD R2, R0, 0xffffffe ;  /* 0x0ffffffe00027836 */ /* 0x002fe20000000000 */
[----:B0-----:R-:W-:-:S04]  /*0ba0*/  IABS R0, R10 ;  /* 0x0000000a00007213 */ /* 0x001fc80000000000 */
[----:B------:R-:W-:Y:S01]  /*0bb0*/  R2UR UR9, R0 ;  /* 0x00000000000972ca */ /* 0x000fe200000e0000 */
[----:B------:R-:W0:Y:S08]  /*0bc0*/  F2I.FTZ.U32.TRUNC.NTZ R2, R2 ;  /* 0x0000000200027305 */ /* 0x000e30000021f000 */
[----:B------:R-:W1:Y:S01]  /*0bd0*/  I2F.RP R0, UR17 ;  /* 0x0000001100007d06 */ /* 0x000e620008209400 */
[----:B0-----:R-:W-:Y:S01]  /*0be0*/  R2UR UR5, R2 ;  /* 0x00000000020572ca */ /* 0x001fe200000e0000 */
[----:B------:R-:W-:-:S06]  /*0bf0*/  IMAD.MOV R2, RZ, RZ, -R3 ;  /* 0x000000ffff027224 */ /* 0x000fcc00078e0a03 */
[----:B-1----:R-:W0:Y:S06]  /*0c00*/  MUFU.RCP R0, R0 ;  /* 0x0000000000007308 */ /* 0x002e2c0000001000 */
[----:B------:R-:W-:-:S04]  /*0c10*/  UIADD3 UR8, URZ, -UR5, URZ ;  /* 0x800000053f087290 */ /* 0x000fc8000fffe03f */
[----:B------:R-:W-:-:S04]  /*0c20*/  UIMAD UR8, UR8, UR11, URZ ;  /* 0x0000000b080872a4 */ /* 0x000fc8000f8e023f */
[----:B------:R-:W-:-:S03]  /*0c30*/  UIMAD.WIDE.U32 UR4, UR5, UR8, UR4 ;  /* 0x00000008050472a5 */ /* 0x000fc6000f8e0004 */
[----:B------:R-:W-:Y:S01]  /*0c40*/  R2UR UR8, R2 ;  /* 0x00000000020872ca */ /* 0x000fe200000e0000 */
[----:B------:R-:W-:Y:S01]  /*0c50*/  UIMAD.WIDE.U32 UR4, UR5, UR9, URZ ;  /* 0x00000009050472a5 */ /* 0x000fe2000f8e003f */
[----:B0-----:R-:W-:-:S06]  /*0c60*/  VIADD R2, R0, 0xffffffe ;  /* 0x0ffffffe00027836 */ /* 0x001fcc0000000000 */
[----:B------:R-:W0:Y:S05]  /*0c70*/  F2I.FTZ.U32.TRUNC.NTZ R2, R2 ;  /* 0x0000000200027305 */ /* 0x000e2a000021f000 */
[----:B------:R-:W-:-:S04]  /*0c80*/  UIMAD UR4, UR5, UR8, UR9 ;  /* 0x00000008050472a4 */ /* 0x000fc8000f8e0209 */
[----:B------:R-:W-:-:S11]  /*0c90*/  UISETP.GT.U32.AND UP1, UPT, UR11, UR4, UPT ;  /* 0x000000040b00728c */ /* 0x000fd6000bf24070 */
[----:B------:R-:W-:Y:S02]  /*0ca0*/  @!UP1 UIADD3 UR4, UR4, -UR11, URZ ;  /* 0x8000000b04049290 */ /* 0x000fe4000fffe03f */
[----:B------:R-:W-:Y:S02]  /*0cb0*/  @!UP1 UIADD3 UR5, UR5, 0x1, URZ ;  /* 0x0000000105059890 */ /* 0x000fe4000fffe03f */
[----:B------:R-:W-:Y:S02]  /*0cc0*/  UISETP.GE.U32.AND UP0, UPT, UR4, UR11, UPT ;  /* 0x0000000b0400728c */ /* 0x000fe4000bf06070 */
[----:B------:R-:W-:-:S04]  /*0cd0*/  ULOP3.LUT UR4, UR44, UR7, URZ, 0x3c, !UPT ;  /* 0x000000072c047292 */ /* 0x000fc8000f8e3c3f */
[----:B------:R-:W-:-:S03]  /*0ce0*/  UISETP.GE.AND UP1, UPT, UR4, URZ, UPT ;  /* 0x0000003f0400728c */ /* 0x000fc6000bf26270 */
[----:B------:R-:W-:Y:S02]  /*0cf0*/  UMOV UR4, URZ ;  /* 0x0000003f00047c82 */ /* 0x000fe40008000000 */
[----:B------:R-:W-:Y:S02]  /*0d00*/  @UP0 UIADD3 UR5, UR5, 0x1, URZ ;  /* 0x0000000105050890 */ /* 0x000fe4000fffe03f */
[----:B------:R-:W-:-:S05]  /*0d10*/  UISETP.NE.AND UP0, UPT, UR7, URZ, UPT ;  /* 0x0000003f0700728c */ /* 0x000fca000bf05270 */
[----:B------:R-:W-:Y:S01]  /*0d20*/  UMOV UR11, UR5 ;  /* 0x00000005000b7c82 */ /* 0x000fe20008000000 */
[----:B0-----:R-:W-:Y:S01]  /*0d30*/  R2UR UR5, R2 ;  /* 0x00000000020572ca */ /* 0x001fe200000e0000 */
[----:B------:R-:W-:Y:S01]  /*0d40*/  @!UP1 UIADD3 UR11, -UR11, URZ, URZ ;  /* 0x0000003f0b0b9290 */ /* 0x000fe2000fffe13f */
[----:B------:R-:W-:-:S03]  /*0d50*/  IMAD.U32 R2, RZ, RZ, UR46 ;  /* 0x0000002eff027e24 */ /* 0x000fc6000f8e00ff */
[----:B------:R-:W-:Y:S02]  /*0d60*/  @!UP0 ULOP3.LUT UR11, URZ, UR7, URZ, 0x33, !UPT ;  /* 0x000000073f0b8292 */ /* 0x000fe4000f8e333f */
[----:B------:R-:W-:-:S04]  /*0d70*/  IABS R2, R2 ;  /* 0x0000000200027213 */ /* 0x000fc80000000000 */
[----:B------:R-:W-:Y:S01]  /*0d80*/  IMAD.U32 R0, RZ, RZ, UR11 ;  /* 0x0000000bff007e24 */ /* 0x000fe2000f8e00ff */
[----:B------:R-:W-:Y:S01]  /*0d90*/  R2UR UR18, R2 ;  /* 0x00000000021272ca */ /* 0x000fe200000e0000 */
[----:B------:R-:W-:-:S03]  /*0da0*/  UIADD3 UR8, URZ, -UR5, URZ ;  /* 0x800000053f087290 */ /* 0x000fc6000fffe03f */
[----:B------:R-:W-:Y:S01]  /*0db0*/  IABS R0, R0 ;  /* 0x0000000000007213 */ /* 0x000fe20000000000 */
[----:B------:R-:W-:-:S03]  /*0dc0*/  UIMAD UR8, UR8, UR17, URZ ;  /* 0x00000011080872a4 */ /* 0x000fc6000f8e023f */
[----:B------:R-:W-:Y:S01]  /*0dd0*/  R2UR UR9, R0 ;  /* 0x00000000000972ca */ /* 0x000fe200000e0000 */
[----:B------:R-:W-:-:S04]  /*0de0*/  UIMAD.WIDE.U32 UR4, UR5, UR8, UR4 ;  /* 0x00000008050472a5 */ /* 0x000fc8000f8e0004 */
[----:B------:R-:W0:Y:S08]  /*0df0*/  I2F.RP R0, UR18 ;  /* 0x0000001200007d06 */ /* 0x000e300008209400 */
[----:B------:R-:W-:-:S04]  /*0e00*/  UIMAD.WIDE.U32 UR4, UR5, UR9, URZ ;  /* 0x00000009050472a5 */ /* 0x000fc8000f8e003f */
[----:B------:R-:W-:Y:S01]  /*0e10*/  UIADD3 UR4, -UR5, URZ, URZ ;  /* 0x0000003f05047290 */ /* 0x000fe2000fffe13f */
[----:B0-----:R-:W0:Y:S03]  /*0e20*/  MUFU.RCP R0, R0 ;  /* 0x0000000000007308 */ /* 0x001e260000001000 */
[----:B------:R-:W-:-:S04]  /*0e30*/  UIMAD UR4, UR17, UR4, UR9 ;  /* 0x00000004110472a4 */ /* 0x000fc8000f8e0209 */
[----:B------:R-:W-:-:S11]  /*0e40*/  UISETP.GT.U32.AND UP1, UPT, UR17, UR4, UPT ;  /* 0x000000041100728c */ /* 0x000fd6000bf24070 */
[----:B------:R-:W-:Y:S01]  /*0e50*/  @!UP1 UIADD3 UR4, UR4, -UR17, URZ ;  /* 0x8000001104049290 */ /* 0x000fe2000fffe03f */
[----:B0-----:R-:W-:Y:S01]  /*0e60*/  VIADD R2, R0, 0xffffffe ;  /* 0x0ffffffe00027836 */ /* 0x001fe20000000000 */
[----:B------:R-:W-:Y:S02]  /*0e70*/  @!UP1 UIADD3 UR5, UR5, 0x1, URZ ;  /* 0x0000000105059890 */ /* 0x000fe4000fffe03f */
[----:B------:R-:W-:Y:S02]  /*0e80*/  UISETP.GE.U32.AND UP0, UPT, UR4, UR17, UPT ;  /* 0x000000110400728c */ /* 0x000fe4000bf06070 */
[----:B------:R-:W-:Y:S01]  /*0e90*/  ULOP3.LUT UR4, UR11, UR45, URZ, 0x3c, !UPT ;  /* 0x0000002d0b047292 */ /* 0x000fe2000f8e3c3f */
[----:B------:R-:W0:Y:S03]  /*0ea0*/  F2I.FTZ.U32.TRUNC.NTZ R2, R2 ;  /* 0x0000000200027305 */ /* 0x000e26000021f000 */
[----:B------:R-:W-:-:S03]  /*0eb0*/  UISETP.GE.AND UP1, UPT, UR4, URZ, UPT ;  /* 0x0000003f0400728c */ /* 0x000fc6000bf26270 */
[----:B------:R-:W-:Y:S02]  /*0ec0*/  UMOV UR4, URZ ;  /* 0x0000003f00047c82 */ /* 0x000fe40008000000 */
[----:B------:R-:W-:Y:S02]  /*0ed0*/  @UP0 UIADD3 UR5, UR5, 0x1, URZ ;  /* 0x0000000105050890 */ /* 0x000fe4000fffe03f */
[----:B------:R-:W-:-:S05]  /*0ee0*/  UISETP.NE.AND UP0, UPT, UR45, URZ, UPT ;  /* 0x0000003f2d00728c */ /* 0x000fca000bf05270 */
[----:B------:R-:W-:Y:S01]  /*0ef0*/  UMOV UR17, UR5 ;  /* 0x0000000500117c82 */ /* 0x000fe20008000000 */
[----:B0-----:R-:W-:Y:S01]  /*0f00*/  R2UR UR5, R2 ;  /* 0x00000000020572ca */ /* 0x001fe200000e0000 */
[----:B------:R-:W-:-:S04]  /*0f10*/  @!UP1 UIADD3 UR17, -UR17, URZ, URZ ;  /* 0x0000003f11119290 */ /* 0x000fc8000fffe13f */
[----:B------:R-:W-:-:S06]  /*0f20*/  @!UP0 ULOP3.LUT UR17, URZ, UR45, URZ, 0x33, !UPT ;  /* 0x0000002d3f118292 */ /* 0x000fcc000f8e333f */
[----:B------:R-:W-:Y:S02]  /*0f30*/  IMAD.U32 R0, RZ, RZ, UR17 ;  /* 0x00000011ff007e24 */ /* 0x000fe4000f8e00ff */
[----:B------:R-:W-:-:S03]  /*0f40*/  UIADD3 UR8, URZ, -UR5, URZ ;  /* 0x800000053f087290 */ /* 0x000fc6000fffe03f */
[----:B------:R-:W-:Y:S01]  /*0f50*/  IABS R0, R0 ;  /* 0x0000000000007213 */ /* 0x000fe20000000000 */
[----:B------:R-:W-:-:S03]  /*0f60*/  UIMAD UR8, UR8, UR18, URZ ;  /* 0x00000012080872a4 */ /* 0x000fc6000f8e023f */
[----:B------:R-:W-:Y:S01]  /*0f70*/  R2UR UR9, R0 ;  /* 0x00000000000972ca */ /* 0x000fe200000e0000 */
[----:B------:R-:W-:-:S12]  /*0f80*/  UIMAD.WIDE.U32 UR4, UR5, UR8, UR4 ;  /* 0x00000008050472a5 */ /* 0x000fd8000f8e0004 */
[----:B------:R-:W-:-:S04]  /*0f90*/  UIMAD.WIDE.U32 UR4, UR5, UR9, URZ ;  /* 0x00000009050472a5 */ /* 0x000fc8000f8e003f */
[----:B------:R-:W-:-:S04]  /*0fa0*/  UIADD3 UR4, -UR5, URZ, URZ ;  /* 0x0000003f05047290 */ /* 0x000fc8000fffe13f */
[----:B------:R-:W-:-:S04]  /*0fb0*/  UIMAD UR4, UR18, UR4, UR9 ;  /* 0x00000004120472a4 */ /* 0x000fc8000f8e0209 */
[----:B------:R-:W-:-:S11]  /*0fc0*/  UISETP.GT.U32.AND UP1, UPT, UR18, UR4, UPT ;  /* 0x000000041200728c */ /* 0x000fd6000bf24070 */
[----:B------:R-:W-:Y:S02]  /*0fd0*/  @!UP1 UIADD3 UR4, UR4, -UR18, URZ ;  /* 0x8000001204049290 */ /* 0x000fe4000fffe03f */
[----:B------:R-:W-:Y:S02]  /*0fe0*/  @!UP1 UIADD3 UR5, UR5, 0x1, URZ ;  /* 0x0000000105059890 */ /* 0x000fe4000fffe03f */
[----:B------:R-:W-:Y:S02]  /*0ff0*/  UISETP.GE.U32.AND UP0, UPT, UR4, UR18, UPT ;  /* 0x000000120400728c */ /* 0x000fe4000bf06070 */
[----:B------:R-:W-:-:S04]  /*1000*/  ULOP3.LUT UR4, UR17, UR46, URZ, 0x3c, !UPT ;  /* 0x0000002e11047292 */ /* 0x000fc8000f8e3c3f */
[----:B------:R-:W-:Y:S02]  /*1010*/  UISETP.GE.AND UP1, UPT, UR4, URZ, UPT ;  /* 0x0000003f0400728c */ /* 0x000fe4000bf26270 */
[----:B------:R-:W-:-:S03]  /*1020*/  UIADD3 UR4, -UR11, URZ, URZ ;  /* 0x0000003f0b047290 */ /* 0x000fc6000fffe13f */
[----:B------:R-:W-:Y:S02]  /*1030*/  @UP0 UIADD3 UR5, UR5, 0x1, URZ ;  /* 0x0000000105050890 */ /* 0x000fe4000fffe03f */
[----:B------:R-:W-:Y:S02]  /*1040*/  UISETP.NE.AND UP0, UPT, UR46, URZ, UPT ;  /* 0x0000003f2e00728c */ /* 0x000fe4000bf05270 */
[----:B------:R-:W-:-:S03]  /*1050*/  UIMAD UR44, UR7, UR4, UR44 ;  /* 0x00000004072c72a4 */ /* 0x000fc6000f8e022c */
[----:B------:R-:W-:Y:S01]  /*1060*/  UMOV UR23, UR5 ;  /* 0x0000000500177c82 */ /* 0x000fe20008000000 */
[----:B------:R-:W-:Y:S02]  /*1070*/  UIADD3 UR5, -UR17, URZ, URZ ;  /* 0x0000003f11057290 */ /* 0x000fe4000fffe13f */
[----:B------:R-:W-:Y:S02]  /*1080*/  @!UP1 UIADD3 UR23, -UR23, URZ, URZ ;  /* 0x0000003f17179290 */ /* 0x000fe4000fffe13f */
[----:B------:R-:W-:Y:S02]  /*1090*/  UIMAD UR45, UR45, UR5, UR11 ;  /* 0x000000052d2d72a4 */ /* 0x000fe4000f8e020b */
[----:B------:R-:W-:-:S04]  /*10a0*/  @!UP0 ULOP3.LUT UR23, URZ, UR46, URZ, 0x33, !UPT ;  /* 0x0000002e3f178292 */ /* 0x000fc8000f8e333f */
[----:B------:R-:W-:-:S04]  /*10b0*/  UIADD3 UR8, -UR23, URZ, URZ ;  /* 0x0000003f17087290 */ /* 0x000fc8000fffe13f */
[----:B------:R-:W-:Y:S01]  /*10c0*/  UIMAD UR46, UR46, UR8, UR17 ;  /* 0x000000082e2e72a4 */ /* 0x000fe2000f8e0211 */
[----:B------:R-:W-:Y:S11]  /*10d0*/  @!P1 BRA `(.L_x_12) ;  /* 0x00000000000c9947 */ /* 0x000ff60003800000 */
[----:B------:R-:W-:Y:S01]  /*10e0*/  UCGABAR_WAIT ;  /* 0x0000000000007dc7 */ /* 0x000fe20008000000 */
[----:B------:R-:W-:Y:S01]  /*10f0*/  CCTL.IVALL ;  /* 0x00000000ff00798f */ /* 0x000fe20002000000 */
[----:B------:R-:W-:Y:S05]  /*1100*/  BRA `(.L_x_13) ;  /* 0x0000000000047947 */ /* 0x000fea0003800000 */
.L_x_12:
[----:B------:R-:W-:Y:S06]  /*1110*/  BAR.SYNC.DEFER_BLOCKING 0x0 ;  /* 0x0000000000007b1d */ /* 0x000fec0000010000 */
.L_x_13:
[----:B------:R-:W-:Y:S01]  /*1120*/  ULDC UR52, c[0x0][0x294] ;  /* 0x0000a50000347ab9 */ /* 0x000fe20000000800 */
[----:B------:R-:W-:Y:S01]  /*1130*/  ISETP.NE.AND P0, PT, RZ, UR10, PT ;  /* 0x0000000aff007c0c */ /* 0x000fe2000bf05270 */
[----:B------:R-:W-:-:S04]  /*1140*/  UIADD3 UR4, UR52, 0x1f, URZ ;  /* 0x0000001f34047890 */ /* 0x000fc8000fffe03f */
[----:B------:R-:W-:-:S04]  /*1150*/  USHF.R.S32.HI UR5, URZ, 0x1f, UR4 ;  /* 0x0000001f3f057899 */ /* 0x000fc80008011404 */
[----:B------:R-:W-:-:S04]  /*1160*/  ULEA.HI UR5, UR5, UR4, URZ, 0x5 ;  /* 0x0000000405057291 */ /* 0x000fc8000f8f283f */
[----:B------:R-:W-:Y:S01]  /*1170*/  USHF.R.S32.HI UR47, URZ, 0x5, UR5 ;  /* 0x000000053f2f7899 */ /* 0x000fe20008011405 */
[----:B------:R-:W-:Y:S11]  /*1180*/  @!P0 BRA `(.L_x_14) ;  /* 0x0000016000308947 */ /* 0x000ff60003800000 */
[----:B------:R-:W-:-:S06]  /*1190*/  UISETP.NE.AND UP0, UPT, UR10, 0x1, UPT ;  /* 0x000000010a00788c */ /* 0x000fcc000bf05270 */
[----:B------:R-:W-:-:S13]  /*11a0*/  PLOP3.LUT P0, PT, PT, PT, UP0, 0x80, 0x0 ;  /* 0x000000000000781c */ /* 0x000fda0003f0f008 */
[----:B------:R-:W-:Y:S05]  /*11b0*/  @P0 EXIT ;  /* 0x000000000000094d */ /* 0x000fea0003800000 */
[----:B------:R0:W-:Y:S01]  /*11c0*/  STL [R1], RZ ;  /* 0x000000ff01007387 */ /* 0x0001e20000100800 */
[----:B------:R-:W-:Y:S01]  /*11d0*/  UISETP.GE.AND UP0, UPT, UR52, 0x1, UPT ;  /* 0x000000013400788c */ /* 0x000fe2000bf06270 */
[----:B------:R-:W-:Y:S01]  /*11e0*/  CS2R R86, SRZ ;  /* 0x0000000000567805 */ /* 0x000fe2000001ff00 */
[----:B------:R-:W-:Y:S01]  /*11f0*/  UMOV UR4, URZ ;  /* 0x0000003f00047c82 */ /* 0x000fe20008000000 */
[----:B------:R0:W-:Y:S01]  /*1200*/  STL [R1+0x4], RZ ;  /* 0x000004ff01007387 */ /* 0x0001e20000100800 */
[----:B------:R-:W-:Y:S02]  /*1210*/  CS2R R152, SRZ ;  /* 0x0000000000987805 */ /* 0x000fe4000001ff00 */
[----:B------:R-:W-:Y:S02]  /*1220*/  CS2R R154, SRZ ;  /* 0x00000000009a7805 */ /* 0x000fe4000001ff00 */
[----:B------:R-:W-:Y:S01]  /*1230*/  PLOP3.LUT P0, PT, PT, PT, UP0, 0x80, 0x0 ;  /* 0x000000000000781c */ /* 0x000fe20003f0f008 */
[----:B------:R0:W-:Y:S01]  /*1240*/  STL [R1+0x8], RZ ;  /* 0x000008ff01007387 */ /* 0x0001e20000100800 */
[----:B------:R-:W-:-:S02]  /*1250*/  CS2R R156, SRZ ;  /* 0x00000000009c7805 */ /* 0x000fc4000001ff00 */
[----:B------:R-:W-:Y:S02]  /*1260*/  CS2R R158, SRZ ;  /* 0x00000000009e7805 */ /* 0x000fe4000001ff00 */
[----:B------:R-:W-:Y:S01]  /*1270*/  CS2R R160, SRZ ;  /* 0x0000000000a07805 */ /* 0x000fe2000001ff00 */
[----:B------:R0:W-:Y:S01]  /*1280*/  STL [R1+0xc], RZ ;  /* 0x00000cff01007387 */ /* 0x0001e20000100800 */
[----:B------:R-:W-:Y:S02]  /*1290*/  CS2R R162, SRZ ;  /* 0x0000000000a27805 */ /* 0x000fe4000001ff00 */
[----:B------:R-:W-:Y:S02]  /*12a0*/  CS2R R164, SRZ ;  /* 0x0000000000a47805 */ /* 0x000fe4000001ff00 */
[----:B------:R-:W-:Y:S01]  /*12b0*/  CS2R R166, SRZ ;  /* 0x0000000000a67805 */ /* 0x000fe2000001ff00 */
        /* <DEDUP_REMOVED lines=116> */
[----:B------:R0:W-:Y:S04]  /*1a00*/  STL [R1+0x84], RZ ;  /* 0x000084ff01007387 */ /* 0x0001e80000100800 */
        /* <DEDUP_REMOVED lines=29> */
[----:B------:R0:W-:Y:S01]  /*1be0*/  STL [R1+0xfc], RZ ;  /* 0x0000fcff01007387 */ /* 0x0001e20000100800 */
[----:B------:R-:W-:Y:S05]  /*1bf0*/  @!P0 BRA `(.L_x_15) ;  /* 0x0000000c00f48947 */ /* 0x000fea0003800000 */
[----:B------:R-:W-:-:S04]  /*1c00*/  ULOP3.LUT UR4, UR15, 0x1, URZ, 0xfc, !UPT ;  /* 0x000000010f047892 */ /* 0x000fc8000f8efc3f */
[----:B------:R-:W-:-:S06]  /*1c10*/  UISETP.NE.AND UP0, UPT, UR4, 0x3, UPT ;  /* 0x000000030400788c */ /* 0x000fcc000bf05270 */
[----:B------:R-:W-:-:S13]  /*1c20*/  PLOP3.LUT P1, PT, PT, PT, UP0, 0x80, 0x0 ;  /* 0x000000000000781c */ /* 0x000fda0003f2f008 */
[----:B------:R-:W-:Y:S05]  /*1c30*/  @!P1 BRA `(.L_x_16) ;  /* 0x0000000000049947 */ /* 0x000fea0003800000 */
[----:B------:R-:W-:Y:S01]  /*1c40*/  BPT.TRAP 0x1 ;  /* 0x000000040000795c */ /* 0x000fe20000300000 */
.L_x_16:
[----:B------:R-:W1:Y:S01]  /*1c50*/  S2UR UR5, SR_CgaCtaId ;  /* 0x00000000000579c3 */ /* 0x000e620000008800 */
[----:B------:R-:W-:Y:S01]  /*1c60*/  SHF.L.U32 R0, RZ, 0x1f, RZ ;  /* 0x0000001fff007819 */ /* 0x000fe200000006ff */
[----:B------:R-:W-:Y:S02]  /*1c70*/  UMOV UR4, 0x400 ;  /* 0x0000040000047882 */ /* 0x000fe40000000000 */
[----:B-1----:R-:W-:-:S12]  /*1c80*/  ULEA UR6, UR5, UR4, 0x18 ;  /* 0x0000000405067291 */ /* 0x002fd8000f8ec03f */
.L_x_17:
[----:B-1----:R-:W-:-:S04]  /*1c90*/  IMAD.U32 R3, RZ, RZ, UR6 ;  /* 0x00000006ff037e24 */ /* 0x002fc8000f8e00ff */
[----:B------:R1:W2:Y:S03]  /*1ca0*/  SYNCS.PHASECHK.TRANS64.TRYWAIT P1, [R3+URZ+0x36000], R0 ;  /* 0x03600000030075a7 */ /* 0x0002a6000802017f */
[----:B--2---:R-:W-:Y:S05]  /*1cb0*/  @!P1 NANOSLEEP.SYNCS 0x989680 ;  /* 0x009896800000995d */ /* 0x004fea0003900000 */
[----:B------:R-:W2:Y:S02]  /*1cc0*/  @!P1 SYNCS.PHASECHK.TRANS64 P1, [R3+URZ+0x36000], R0 ;  /* 0x03600000030095a7 */ /* 0x000ea4000802007f */
[----:B--2---:R-:W-:Y:S05]  /*1cd0*/  @!P1 BRA `(.L_x_17) ;  /* 0xfffffffc00ec9947 */ /* 0x004fea000383ffff */
[----:B------:R-:W-:Y:S01]  /*1ce0*/  UIADD3 UR4, UR6, 0x24000, URZ ;  /* 0x0002400006047890 */ /* 0x000fe2000fffe03f */
[----:B------:R-:W-:Y:S01]  /*1cf0*/  WARPGROUP.ARRIVE ;  /* 0x00000000000079c5 */ /* 0x000fe20000000000 */
[----:B------:R-:W-:Y:S02]  /*1d00*/  UMOV UR7, 0x40000040 ;  /* 0x4000004000077882 */ /* 0x000fe40000000000 */
[----:B------:R-:W-:Y:S02]  /*1d10*/  USHF.R.U32.HI UR5, URZ, 0x4, UR4 ;  /* 0x000000043f057899 */ /* 0x000fe40008011604 */
[----:B------:R-:W-:Y:S02]  /*1d20*/  USHF.R.U32.HI UR4, URZ, 0x4, UR6 ;  /* 0x000000043f047899 */ /* 0x000fe40008011606 */
[----:B------:R-:W-:Y:S02]  /*1d30*/  ULOP3.LUT UR5, UR5, 0x3fff, URZ, 0xc0, !UPT ;  /* 0x00003fff05057892 */ /* 0x000fe4000f8ec03f */
[----:B------:R-:W-:-:S02]  /*1d40*/  ULOP3.LUT UR8, UR4, 0x3fff, URZ, 0xc0, !UPT ;  /* 0x00003fff04087892 */ /* 0x000fc4000f8ec03f */
[----:B------:R-:W-:-:S03]  /*1d50*/  ULOP3.LUT UR9, UR5, 0x1000000, URZ, 0xfc, !UPT ;  /* 0x0100000005097892 */ /* 0x000fc6000f8efc3f */
[----:B------:R-:W-:Y:S02]  /*1d60*/  UMOV UR5, 0x40000040 ;  /* 0x4000004000057882 */ /* 0x000fe40000000000 */
[----:B------:R-:W-:Y:S02]  /*1d70*/  UMOV UR4, UR8 ;  /* 0x0000000800047c82 */ /* 0x000fe40008000000 */
[----:B------:R-:W-:Y:S02]  /*1d80*/  UMOV UR6, UR9 ;  /* 0x0000000900067c82 */ /* 0x000fe40008000000 */
[----:B------:R-:W-:Y:S01]  /*1d90*/  HGMMA.64x128x16.F32.BF16 R72, gdesc[UR4].tnspA.tnspB, RZ, !UPT, gsb0 ;  /* 0x61e00000044879f0 */ /* 0x000fe2000c0018ff */
[----:B------:R-:W-:Y:S01]  /*1da0*/  UIADD3 UR4, UR8, 0x100, URZ ;  /* 0x0000010008047890 */ /* 0x000fe2000fffe03f */
[----:B------:R-:W-:Y:S01]  /*1db0*/  UMOV UR5, 0x40000040 ;  /* 0x4000004000057882 */ /* 0x000fe20000000000 */
[----:B------:R-:W-:Y:S02]  /*1dc0*/  WARPGROUP.DEPBAR.LE gsb0, 0x0 ;  /* 0x00008000000079c5 */ /* 0x000fe40000010000 */
[----:B------:R-:W-:Y:S01]  /*1dd0*/  WARPGROUP.ARRIVE ;  /* 0x00000000000079c5 */ /* 0x000fe20000000000 */
[----:B------:R-:W-:-:S02]  /*1de0*/  IMAD.MOV.U32 R52, RZ, RZ, R88 ;  /* 0x000000ffff347224 */ /* 0x000fc400078e0058 */
[----:B------:R-:W-:Y:S02]  /*1df0*/  IMAD.MOV.U32 R51, RZ, RZ, R89 ;  /* 0x000000ffff337224 */ /* 0x000fe400078e0059 */
[----:B------:R-:W-:Y:S02]  /*1e00*/  IMAD.MOV.U32 R50, RZ, RZ, R90 ;  /* 0x000000ffff327224 */ /* 0x000fe400078e005a */
[----:B------:R-:W-:Y:S01]  /*1e10*/  HGMMA.64x128x16.F32.BF16 R152, gdesc[UR4].tnspA.tnspB, RZ, !UPT, gsb0 ;  /* 0x61e00000049879f0 */ /* 0x000fe2000c0018ff */
[----:B------:R-:W-:Y:S01]  /*1e20*/  UIADD3 UR4, UR8, 0x200, URZ ;  /* 0x0000020008047890 */ /* 0x000fe2000fffe03f */
[----:B------:R-:W-:Y:S01]  /*1e30*/  IMAD.MOV.U32 R49, RZ, RZ, R91 ;  /* 0x000000ffff317224 */ /* 0x000fe200078e005b */
[----:B------:R-:W-:Y:S01]  /*1e40*/  UMOV UR5, 0x40000040 ;  /* 0x4000004000057882 */ /* 0x000fe20000000000 */
[----:B------:R-:W-:Y:S02]  /*1e50*/  IMAD.MOV.U32 R48, RZ, RZ, R92 ;  /* 0x000000ffff307224 */ /* 0x000fe400078e005c */
[----:B------:R-:W-:-:S02]  /*1e60*/  IMAD.MOV.U32 R47, RZ, RZ, R93 ;  /* 0x000000ffff2f7224 */ /* 0x000fc400078e005d */
[----:B------:R-:W-:Y:S02]  /*1e70*/  IMAD.MOV.U32 R46, RZ, RZ, R94 ;  /* 0x000000ffff2e7224 */ /* 0x000fe400078e005e */
[----:B------:R-:W-:Y:S02]  /*1e80*/  IMAD.MOV.U32 R45, RZ, RZ, R95 ;  /* 0x000000ffff2d7224 */ /* 0x000fe400078e005f */
[----:B------:R-:W-:Y:S02]  /*1e90*/  IMAD.MOV.U32 R44, RZ, RZ, R96 ;  /* 0x000000ffff2c7224 */ /* 0x000fe400078e0060 */
[----:B------:R-:W-:Y:S02]  /*1ea0*/  IMAD.MOV.U32 R43, RZ, RZ, R97 ;  /* 0x000000ffff2b7224 */ /* 0x000fe400078e0061 */
        /* <DEDUP_REMOVED lines=35> */
[----:B-1----:R-:W-:Y:S02]  /*20e0*/  IMAD.MOV.U32 R3, RZ, RZ, R133 ;  /* 0x000000ffff037224 */ /* 0x002fe400078e0085 */
        /* <DEDUP_REMOVED lines=22> */
[----:B------:R-:W-:Y:S01]  /*2250*/  IMAD.MOV.U32 R220, RZ, RZ, R36 ;  /* 0x000000ffffdc7224 */ /* 0x000fe200078e0024 */
[----:B------:R-:W-:Y:S02]  /*2260*/  WARPGROUP.DEPBAR.LE gsb0, 0x0 ;  /* 0x00008000000079c5 */ /* 0x000fe40000010000 */
[----:B------:R-:W-:Y:S01]  /*2270*/  WARPGROUP.ARRIVE ;  /* 0x00000000000079c5 */ /* 0x000fe20000000000 */
[----:B------:R1:W-:Y:S01]  /*2280*/  STL.64 [R1+0x168], R214 ;  /* 0x000168d601007387 */ /* 0x0003e20000100a00 */
[----:B------:R-:W-:Y:S02]  /*2290*/  IMAD.MOV.U32 R221, RZ, RZ, R35 ;  /* 0x000000ffffdd7224 */ /* 0x000fe400078e0023 */
[----:B------:R-:W-:Y:S01]  /*22a0*/  IMAD.MOV.U32 R222, RZ, RZ, R34 ;  /* 0x000000ffffde7224 */ /* 0x000fe200078e0022 */
[----:B------:R2:W-:Y:S01]  /*22b0*/  STL.64 [R1+0x160], R212 ;  /* 0x000160d401007387 */ /* 0x0005e20000100a00 */
[----:B------:R-:W-:Y:S01]  /*22c0*/  HGMMA.64x128x16.F32.BF16 R88, gdesc[UR4].tnspA.tnspB, RZ, !UPT, gsb0 ;  /* 0x61e00000045879f0 */ /* 0x000fe2000c0018ff */
[----:B------:R-:W-:Y:S01]  /*22d0*/  UIADD3 UR4, UR8, 0x300, URZ ;  /* 0x0000030008047890 */ /* 0x000fe2000fffe03f */
[----:B------:R-:W-:Y:S01]  /*22e0*/  IMAD.MOV.U32 R223, RZ, RZ, R33 ;  /* 0x000000ffffdf7224 */ /* 0x000fe200078e0021 */
[----:B------:R3:W-:Y:S01]  /*22f0*/  STL.64 [R1+0x158], R210 ;  /* 0x000158d201007387 */ /* 0x0007e20000100a00 */
[----:B------:R-:W-:Y:S01]  /*2300*/  IMAD.MOV.U32 R224, RZ, RZ, R32 ;  /* 0x000000ffffe07224 */ /* 0x000fe200078e0020 */
[----:B------:R-:W-:Y:S01]  /*2310*/  UMOV UR5, 0x40000040 ;  /* 0x4000004000057882 */ /* 0x000fe20000000000 */
[----:B------:R-:W-:Y:S01]  /*2320*/  IMAD.MOV.U32 R225, RZ, RZ, R31 ;  /* 0x000000ffffe17224 */ /* 0x000fe200078e001f */
[----:B------:R4:W-:Y:S01]  /*2330*/  STL.64 [R1+0x150], R208 ;  /* 0x000150d001007387 */ /* 0x0009e20000100a00 */
[----:B-1----:R-:W-:-:S02]  /*2340*/  IMAD.MOV.U32 R214, RZ, RZ, R42 ;  /* 0x000000ffffd67224 */ /* 0x002fc400078e002a */
[----:B------:R-:W-:Y:S01]  /*2350*/  IMAD.MOV.U32 R215, RZ, RZ, R41 ;  /* 0x000000ffffd77224 */ /* 0x000fe200078e0029 */
[----:B------:R1:W-:Y:S01]  /*2360*/  STL.64 [R1+0x148], R206 ;  /* 0x000148ce01007387 */ /* 0x0003e20000100a00 */
[----:B--2---:R-:W-:Y:S02]  /*2370*/  IMAD.MOV.U32 R212, RZ, RZ, R44 ;  /* 0x000000ffffd47224 */ /* 0x004fe400078e002c */
[----:B------:R-:W-:Y:S01]  /*2380*/  IMAD.MOV.U32 R213, RZ, RZ, R43 ;  /* 0x000000ffffd57224 */ /* 0x000fe200078e002b */
[----:B------:R2:W-:Y:S01]  /*2390*/  STL.64 [R1+0x140], R204 ;  /* 0x000140cc01007387 */ /* 0x0005e20000100a00 */
[----:B---3--:R-:W-:Y:S02]  /*23a0*/  IMAD.MOV.U32 R210, RZ, RZ, R46 ;  /* 0x000000ffffd27224 */ /* 0x008fe400078e002e */
[----:B------:R-:W-:Y:S01]  /*23b0*/  IMAD.MOV.U32 R211, RZ, RZ, R45 ;  /* 0x000000ffffd37224 */ /* 0x000fe200078e002d */
[----:B------:R3:W-:Y:S01]  /*23c0*/  STL.64 [R1+0x138], R202 ;  /* 0x000138ca01007387 */ /* 0x0007e20000100a00 */
[----:B----4-:R-:W-:-:S02]  /*23d0*/  IMAD.MOV.U32 R208, RZ, RZ, R48 ;  /* 0x000000ffffd07224 */ /* 0x010fc400078e0030 */
[----:B------:R-:W-:Y:S01]  /*23e0*/  IMAD.MOV.U32 R209, RZ, RZ, R47 ;  /* 0x000000ffffd17224 */ /* 0x000fe200078e002f */
[----:B------:R4:W-:Y:S01]  /*23f0*/  STL.64 [R1+0x130], R200 ;  /* 0x000130c801007387 */ /* 0x0009e20000100a00 */
[----:B-1----:R-:W-:Y:S02]  /*2400*/  IMAD.MOV.U32 R206, RZ, RZ, R50 ;  /* 0x000000ffffce7224 */ /* 0x002fe400078e0032 */
[----:B------:R-:W-:Y:S01]  /*2410*/  IMAD.MOV.U32 R207, RZ, RZ, R49 ;  /* 0x000000ffffcf7224 */ /* 0x000fe200078e0031 */
[----:B------:R1:W-:Y:S01]  /*2420*/  STL.64 [R1+0x128], R198 ;  /* 0x000128c601007387 */ /* 0x0003e20000100a00 */
[----:B--2---:R-:W-:Y:S02]  /*2430*/  IMAD.MOV.U32 R204, RZ, RZ, R52 ;  /* 0x000000ffffcc7224 */ /* 0x004fe400078e0034 */
[----:B------:R-:W-:Y:S01]  /*2440*/  IMAD.MOV.U32 R205, RZ, RZ, R51 ;  /* 0x000000ffffcd7224 */ /* 0x000fe200078e0033 */
[----:B------:R2:W-:Y:S01]  /*2450*/  STL.64 [R1+0x120], R196 ;  /* 0x000120c401007387 */ /* 0x0005e20000100a00 */
[----:B---3--:R-:W-:-:S02]  /*2460*/  IMAD.MOV.U32 R202, RZ, RZ, R54 ;  /* 0x000000ffffca7224 */ /* 0x008fc400078e0036 */
[----:B------:R-:W-:Y:S01]  /*2470*/  IMAD.MOV.U32 R203, RZ, RZ, R53 ;  /* 0x000000ffffcb7224 */ /* 0x000fe200078e0035 */
[----:B------:R3:W-:Y:S01]  /*2480*/  STL.64 [R1+0x118], R194 ;  /* 0x000118c201007387 */ /* 0x0007e20000100a00 */
[----:B----4-:R-:W-:Y:S02]  /*2490*/  IMAD.MOV.U32 R200, RZ, RZ, R56 ;  /* 0x000000ffffc87224 */ /* 0x010fe400078e0038 */
[----:B------:R-:W-:Y:S01]  /*24a0*/  IMAD.MOV.U32 R201, RZ, RZ, R55 ;  /* 0x000000ffffc97224 */ /* 0x000fe200078e0037 */
[----:B------:R4:W-:Y:S01]  /*24b0*/  STL.64 [R1+0x110], R192 ;  /* 0x000110c001007387 */ /* 0x0009e20000100a00 */
[----:B-1----:R-:W-:Y:S02]  /*24c0*/  IMAD.MOV.U32 R198, RZ, RZ, R58 ;  /* 0x000000ffffc67224 */ /* 0x002fe400078e003a */
[----:B------:R-:W-:Y:S01]  /*24d0*/  IMAD.MOV.U32 R199, RZ, RZ, R57 ;  /* 0x000000ffffc77224 */ /* 0x000fe200078e0039 */
[----:B------:R1:W-:Y:S01]  /*24e0*/  STL.64 [R1+0x108], R190 ;  /* 0x000108be01007387 */ /* 0x0003e20000100a00 */
[----:B--2---:R-:W-:-:S02]  /*24f0*/  IMAD.MOV.U32 R196, RZ, RZ, R60 ;  /* 0x000000ffffc47224 */ /* 0x004fc400078e003c */
[----:B------:R-:W-:Y:S01]  /*2500*/  IMAD.MOV.U32 R197, RZ, RZ, R59 ;  /* 0x000000ffffc57224 */ /* 0x000fe200078e003b */
[----:B------:R2:W-:Y:S01]  /*2510*/  STL.64 [R1+0x100], R188 ;  /* 0x000100bc01007387 */ /* 0x0005e20000100a00 */
[----:B---3--:R-:W-:Y:S02]  /*2520*/  IMAD.MOV.U32 R194, RZ, RZ, R62 ;  /* 0x000000ffffc27224 */ /* 0x008fe400078e003e */
[----:B------:R-:W-:Y:S02]  /*2530*/  IMAD.MOV.U32 R195, RZ, RZ, R61 ;  /* 0x000000ffffc37224 */ /* 0x000fe400078e003d */
[----:B----4-:R-:W-:Y:S02]  /*2540*/  IMAD.MOV.U32 R192, RZ, RZ, R64 ;  /* 0x000000ffffc07224 */ /* 0x010fe400078e0040 */
[----:B------:R-:W-:Y:S02]  /*2550*/  IMAD.MOV.U32 R193, RZ, RZ, R63 ;  /* 0x000000ffffc17224 */ /* 0x000fe400078e003f */
[----:B-1----:R-:W-:-:S02]  /*2560*/  IMAD.MOV.U32 R190, RZ, RZ, R66 ;  /* 0x000000ffffbe7224 */ /* 0x002fc400078e0042 */
[----:B------:R-:W-:Y:S02]  /*2570*/  IMAD.MOV.U32 R191, RZ, RZ, R65 ;  /* 0x000000ffffbf7224 */ /* 0x000fe400078e0041 */
[----:B--2---:R-:W-:Y:S02]  /*2580*/  IMAD.MOV.U32 R188, RZ, RZ, R68 ;  /* 0x000000ffffbc7224 */ /* 0x004fe400078e0044 */
        /* <DEDUP_REMOVED lines=26> */
[----:B------:R-:W-:Y:S01]  /*2730*/  IMAD.MOV.U32 R251, RZ, RZ, R0 ;  /* 0x000000fffffb7224 */ /* 0x000fe200078e0000 */
[----:B------:R-:W-:Y:S02]  /*2740*/  WARPGROUP.DEPBAR.LE gsb0, 0x0 ;  /* 0x00008000000079c5 */ /* 0x000fe40000010000 */
[----:B------:R-:W-:-:S06]  /*2750*/  WARPGROUP.ARRIVE ;  /* 0x00000000000079c5 */ /* 0x000fcc0000000000 */
[----:B------:R-:W-:Y:S01]  /*2760*/  HGMMA.64x128x16.F32.BF16 R24, gdesc[UR4].tnspA.tnspB, RZ, !UPT, gsb0 ;  /* 0x61e00000041879f0 */ /* 0x000fe2000c0018ff */
[----:B------:R-:W-:Y:S02]  /*2770*/  UIADD3 UR4, UR8, 0x80, URZ ;  /* 0x0000008008047890 */ /* 0x000fe4000fffe03f */
[----:B------:R-:W-:Y:S01]  /*2780*/  UIADD3 UR6, UR9, 0x80, URZ ;  /* 0x0000008009067890 */ /* 0x000fe2000fffe03f */
[----:B------:R-:W-:Y:S01]  /*2790*/  UMOV UR5, 0x40000040 ;  /* 0x4000004000057882 */ /* 0x000fe20000000000 */
[----:B------:R-:W-:Y:S01]  /*27a0*/  UMOV UR7, 0x40000040 ;  /* 0x4000004000077882 */ /* 0x000fe20000000000 */
[----:B------:R-:W-:Y:S02]  /*27b0*/  WARPGROUP.DEPBAR.LE gsb0, 0x0 ;  /* 0x00008000000079c5 */ /* 0x000fe40000010000 */
[----:B------:R-:W-:-:S06]  /*27c0*/  WARPGROUP.ARRIVE ;  /* 0x00000000000079c5 */ /* 0x000fcc0000000000 */
[----:B------:R-:W-:Y:S03]  /*27d0*/  HGMMA.64x128x16.F32.BF16 R188, gdesc[UR4].tnspA.tnspB, R188, gsb0 ;  /* 0x61e0000004bc79f0 */ /* 0x000fe600080018bc */
[----:B------:R-:W-:Y:S02]  /*27e0*/  WARPGROUP.DEPBAR.LE gsb0, 0x0 ;  /* 0x00008000000079c5 */ /* 0x000fe40000010000 */
[----:B------:R-:W-:Y:S04]  /*27f0*/  STL.64 [R1], R188 ;  /* 0x000000bc01007387 */ /* 0x000fe80000100a00 */
[----:B------:R-:W-:Y:S04]  /*2800*/  STL.64 [R1+0x8], R190 ;  /* 0x000008be01007387 */ /* 0x000fe80000100a00 */
        /* <DEDUP_REMOVED lines=11> */
[----:B------:R1:W-:Y:S04]  /*28c0*/  STL.64 [R1+0x68], R214 ;  /* 0x000068d601007387 */ /* 0x0003e80000100a00 */
        /* <DEDUP_REMOVED lines=18> */
[----:B-1----:R-:W3:Y:S04]  /*29f0*/  LDL.LU.64 R214, [R1+0x168] ;  /* 0x0001680001d67983 */ /* 0x002ee80000300a00 */
[----:B------:R-:W3:Y:S04]  /*2a00*/  LDL.LU.64 R212, [R1+0x160] ;  /* 0x0001600001d47983 */ /* 0x000ee80000300a00 */
        /* <DEDUP_REMOVED lines=11> */
[----:B------:R-:W3:Y:S01]  /*2ac0*/  LDL.LU.64 R188, [R1+0x100] ;  /* 0x0001000001bc7983 */ /* 0x000ee20000300a00 */
[----:B------:R-:W-:Y:S01]  /*2ad0*/  UIADD3 UR4, UR8, 0x180, URZ ;  /* 0x0000018008047890 */ /* 0x000fe2000fffe03f */
[----:B------:R-:W-:Y:S01]  /*2ae0*/  UMOV UR5, 0x40000040 ;  /* 0x4000004000057882 */ /* 0x000fe20000000000 */
[----:B---3--:R-:W-:-:S07]  /*2af0*/  WARPGROUP.ARRIVE ;  /* 0x00000000000079c5 */ /* 0x008fce0000000000 */
[----:B------:R-:W-:Y:S01]  /*2b00*/  HGMMA.64x128x16.F32.BF16 R152, gdesc[UR4].tnspA.tnspB, R152, gsb0 ;  /* 0x61e00000049879f0 */ /* 0x000fe20008001898 */
[----:B------:R-:W-:Y:S01]  /*2b10*/  UIADD3 UR4, UR8, 0x280, URZ ;  /* 0x0000028008047890 */ /* 0x000fe2000fffe03f */
[----:B------:R-:W-:Y:S01]  /*2b20*/  UMOV UR5, 0x40000040 ;  /* 0x4000004000057882 */ /* 0x000fe20000000000 */
[----:B------:R-:W-:Y:S02]  /*2b30*/  WARPGROUP.DEPBAR.LE gsb0, 0x0 ;  /* 0x00008000000079c5 */ /* 0x000fe40000010000 */
[----:B------:R-:W-:-:S07]  /*2b40*/  WARPGROUP.ARRIVE ;  /* 0x00000000000079c5 */ /* 0x000fce0000000000 */
[----:B------:R-:W-:Y:S01]  /*2b50*/  HGMMA.64x128x16.F32.BF16 R88, gdesc[UR4].tnspA.tnspB, R88, gsb0 ;  /* 0x61e00000045879f0 */ /* 0x000fe20008001858 */
[----:B------:R-:W-:Y:S01]  /*2b60*/  UIADD3 UR4, UR8, 0x380, URZ ;  /* 0x0000038008047890 */ /* 0x000fe2000fffe03f */
[----:B------:R-:W-:Y:S01]  /*2b70*/  UMOV UR5, 0x40000040 ;  /* 0x4000004000057882 */ /* 0x000fe20000000000 */
[----:B------:R-:W-:Y:S02]  /*2b80*/  WARPGROUP.DEPBAR.LE gsb0, 0x0 ;  /* 0x00008000000079c5 */ /* 0x000fe40000010000 */
[----:B------:R-:W-:-:S07]  /*2b90*/  WARPGROUP.ARRIVE ;  /* 0x00000000000079c5 */ /* 0x000fce0000000000 */
[----:B------:R-:W-:Y:S01]  /*2ba0*/  HGMMA.64x128x16.F32.BF16 R24, gdesc[UR4].tnspA.tnspB, R24, gsb0 ;  /* 0x61e00000041879f0 */ /* 0x000fe20008001818 */
[----:B--2---:R-:W-:Y:S02]  /*2bb0*/  UMOV UR4, 0x1 ;  /* 0x0000000100047882 */ /* 0x004fe40000000000 */
[----:B------:R-:W-:-:S03]  /*2bc0*/  WARPGROUP.DEPBAR.LE gsb0, 0x0 ;  /* 0x00008000000079c5 */ /* 0x000fc60000010000 */
.L_x_15:
[----:B------:R-:W-:-:S04]  /*2bd0*/  UISETP.LT.AND UP0, UPT, UR47, 0x1, UPT ;  /* 0x000000012f00788c */ /* 0x000fc8000bf01270 */
[----:B------:R-:W-:-:S04]  /*2be0*/  USEL UR5, UR47, 0x1, UP0 ;  /* 0x000000012f057887 */ /* 0x000fc80008000000 */
[----:B------:R-:W-:-:S04]  /*2bf0*/  UIADD3 UR47, -UR5, UR47, URZ ;  /* 0x0000002f052f7290 */ /* 0x000fc8000fffe13f */
[----:B------:R-:W-:-:S06]  /*2c00*/  UISETP.GE.AND UP0, UPT, UR47, 0x1, UPT ;  /* 0x000000012f00788c */ /* 0x000fcc000bf06270 */
[----:B------:R-:W-:-:S13]  /*2c10*/  PLOP3.LUT P1, PT, PT, PT, UP0, 0x80, 0x0 ;  /* 0x000000000000781c */ /* 0x000fda0003f2f008 */
[----:B------:R-:W-:Y:S05]  /*2c20*/  @!P1 BRA `(.L_x_18) ;  /* 0x00000014008c9947 */ /* 0x000fea0003800000 */
[----:B------:R-:W-:Y:S01]  /*2c30*/  IMAD.MOV.U32 R4, RZ, RZ, RZ ;  /* 0x000000ffff047224 */ /* 0x000fe200078e00ff */
[----:B------:R-:W-:Y:S01]  /*2c40*/  ULOP3.LUT UR18, UR15, 0x1, URZ, 0xfc, !UPT ;  /* 0x000000010f127892 */ /* 0x000fe2000f8efc3f */
[----:B------:R-:W-:Y:S01]  /*2c50*/  IMAD.U32 R3, RZ, RZ, UR47 ;  /* 0x0000002fff037e24 */ /* 0x000fe2000f8e00ff */
[----:B------:R-:W-:Y:S01]  /*2c60*/  UISETP.NE.U32.AND UP0, UPT, UR4, URZ, UPT ;  /* 0x0000003f0400728c */ /* 0x000fe2000bf05070 */
[----:B------:R-:W-:-:S10]  /*2c70*/  UMOV UR5, URZ ;  /* 0x0000003f00057c82 */ /* 0x000fd40008000000 */
.L_x_23:
[----:B------:R-:W-:-:S06]  /*2c80*/  UISETP.NE.AND UP1, UPT, UR18, 0x3, UPT ;  /* 0x000000031200788c */ /* 0x000fcc000bf25270 */
[----:B------:R-:W-:-:S13]  /*2c90*/  PLOP3.LUT P2, PT, PT, PT, UP1, 0x80, 0x0 ;  /* 0x000000000000781c */ /* 0x000fda0003f4f018 */
[----:B------:R-:W-:Y:S05]  /*2ca0*/  @!P2 BRA `(.L_x_19) ;  /* 0x000000000004a947 */ /* 0x000fea0003800000 */
[----:B------:R-:W-:Y:S01]  /*2cb0*/  BPT.TRAP 0x1 ;  /* 0x000000040000795c */ /* 0x000fe20000300000 */
.L_x_19:
[----:B------:R-:W1:Y:S01]  /*2cc0*/  S2UR UR7, SR_CgaCtaId ;  /* 0x00000000000779c3 */ /* 0x000e620000008800 */
[----:B------:R-:W-:Y:S01]  /*2cd0*/  UMOV UR6, 0x400 ;  /* 0x0000040000067882 */ /* 0x000fe20000000000 */
[----:B------:R-:W-:Y:S01]  /*2ce0*/  SHF.L.U32 R2, R4, 0x1f, RZ ;  /* 0x0000001f04027819 */ /* 0x000fe200000006ff */
[----:B-1----:R-:W-:-:S04]  /*2cf0*/  ULEA UR6, UR7, UR6, 0x18 ;  /* 0x0000000607067291 */ /* 0x002fc8000f8ec03f */
[----:B------:R-:W-:-:S12]  /*2d00*/  ULEA UR7, UR4, UR6, 0x3 ;  /* 0x0000000604077291 */ /* 0x000fd8000f8e183f */
.L_x_20:
[----:B-1----:R-:W-:-:S04]  /*2d10*/  IMAD.U32 R0, RZ, RZ, UR7 ;  /* 0x00000007ff007e24 */ /* 0x002fc8000f8e00ff */
[----:B------:R1:W2:Y:S03]  /*2d20*/  SYNCS.PHASECHK.TRANS64.TRYWAIT P1, [R0+URZ+0x36000], R2 ;  /* 0x03600002000075a7 */ /* 0x0002a6000802017f */
[----:B--2---:R-:W-:Y:S05]  /*2d30*/  @!P1 NANOSLEEP.SYNCS 0x989680 ;  /* 0x009896800000995d */ /* 0x004fea0003900000 */
[----:B------:R-:W2:Y:S02]  /*2d40*/  @!P1 SYNCS.PHASECHK.TRANS64 P1, [R0+URZ+0x36000], R2 ;  /* 0x03600002000095a7 */ /* 0x000ea4000802007f */
[----:B--2---:R-:W-:Y:S05]  /*2d50*/  @!P1 BRA `(.L_x_20) ;  /* 0xfffffffc00ec9947 */ /* 0x004fea000383ffff */
        /* <DEDUP_REMOVED lines=32> */
[----:B--2---:R-:W2:Y:S04]  /*2f60*/  LDL.LU.64 R24, [R1] ;  /* 0x0000000001187983 */ /* 0x004ea80000300a00 */
[----:B------:R-:W2:Y:S04]  /*2f70*/  LDL.LU.64 R26, [R1+0x8] ;  /* 0x00000800011a7983 */ /* 0x000ea80000300a00 */
        /* <DEDUP_REMOVED lines=29> */
[----:B------:R-:W2:Y:S01]  /*3150*/  LDL.LU.64 R86, [R1+0xf8] ;  /* 0x0000f80001567983 */ /* 0x000ea20000300a00 */
[----:B------:R-:W-:Y:S01]  /*3160*/  UIADD3 UR7, UR6, 0x24000, URZ ;  /* 0x0002400006077890 */ /* 0x000fe2000fffe03f */
[----:B------:R-:W-:Y:S01]  /*3170*/  UMOV UR9, 0x40000040 ;  /* 0x4000004000097882 */ /* 0x000fe20000000000 */
[----:B------:R-:W-:-:S02]  /*3180*/  UMOV UR11, 0x40000040 ;  /* 0x40000040000b7882 */ /* 0x000fc40000000000 */
[----:B------:R-:W-:Y:S02]  /*3190*/  USHF.R.U32.HI UR8, URZ, 0x4, UR7 ;  /* 0x000000043f087899 */ /* 0x000fe40008011607 */
[----:B------:R-:W-:Y:S02]  /*31a0*/  USHF.R.U32.HI UR7, URZ, 0x4, UR6 ;  /* 0x000000043f077899 */ /* 0x000fe40008011606 */
[----:B------:R-:W-:Y:S02]  /*31b0*/  ULOP3.LUT UR8, UR8, 0x3fff, URZ, 0xc0, !UPT ;  /* 0x00003fff08087892 */ /* 0x000fe4000f8ec03f */
[----:B------:R-:W-:Y:S02]  /*31c0*/  ULOP3.LUT UR7, UR7, 0x3fff, URZ, 0xc0, !UPT ;  /* 0x00003fff07077892 */ /* 0x000fe4000f8ec03f */
[----:B------:R-:W-:Y:S02]  /*31d0*/  ULOP3.LUT UR8, UR8, 0x1000000, URZ, 0xfc, !UPT ;  /* 0x0100000008087892 */ /* 0x000fe4000f8efc3f */
[----:B------:R-:W-:-:S02]  /*31e0*/  ULEA UR7, UR4, UR7, 0xa ;  /* 0x0000000704077291 */ /* 0x000fc4000f8e503f */
[----:B------:R-:W-:-:S05]  /*31f0*/  ULEA UR17, UR4, UR8, 0x9 ;  /* 0x0000000804117291 */ /* 0x000fca000f8e483f */
[----:B------:R-:W-:Y:S02]  /*3200*/  UMOV UR8, UR7 ;  /* 0x0000000700087c82 */ /* 0x000fe40008000000 */
[----:B------:R-:W-:Y:S01]  /*3210*/  UMOV UR10, UR17 ;  /* 0x00000011000a7c82 */ /* 0x000fe20008000000 */
[----:B--2---:R-:W-:-:S06]  /*3220*/  WARPGROUP.ARRIVE ;  /* 0x00000000000079c5 */ /* 0x004fcc0000000000 */
[----:B------:R-:W-:Y:S01]  /*3230*/  HGMMA.64x128x16.F32.BF16 R24, gdesc[UR8].tnspA.tnspB, R24, UP0, gsb0 ;  /* 0x61e00000081879f0 */ /* 0x000fe2000b801818 */
[----:B------:R-:W-:Y:S01]  /*3240*/  UIADD3 UR8, UR7, 0x100, URZ ;  /* 0x0000010007087890 */ /* 0x000fe2000fffe03f */
[----:B------:R-:W-:Y:S01]  /*3250*/  UMOV UR9, 0x40000040 ;  /* 0x4000004000097882 */ /* 0x000fe20000000000 */
[----:B------:R-:W-:Y:S02]  /*3260*/  WARPGROUP.DEPBAR.LE gsb0, 0x0 ;  /* 0x00008000000079c5 */ /* 0x000fe40000010000 */
[----:B------:R-:W-:Y:S01]  /*3270*/  STL.64 [R1], R24 ;  /* 0x0000001801007387 */ /* 0x000fe20000100a00 */
[----:B-1----:R-:W-:Y:S02]  /*3280*/  IMAD.MOV.U32 R2, RZ, RZ, R86 ;  /* 0x000000ffff027224 */ /* 0x002fe400078e0056 */
[----:B------:R-:W-:Y:S01]  /*3290*/  IMAD.MOV.U32 R0, RZ, RZ, R87 ;  /* 0x000000ffff007224 */ /* 0x000fe200078e0057 */
[----:B------:R-:W-:Y:S01]  /*32a0*/  STL.64 [R1+0x8], R26 ;  /* 0x0000081a01007387 */ /* 0x000fe20000100a00 */
[----:B------:R-:W-:-:S02]  /*32b0*/  IMAD.MOV.U32 R10, RZ, RZ, R84 ;  /* 0x000000ffff0a7224 */ /* 0x000fc400078e0054 */
[----:B------:R-:W-:Y:S01]  /*32c0*/  IMAD.MOV.U32 R9, RZ, RZ, R85 ;  /* 0x000000ffff097224 */ /* 0x000fe200078e0055 */
[----:B------:R-:W-:Y:S01]  /*32d0*/  STL.64 [R1+0x10], R28 ;  /* 0x0000101c01007387 */ /* 0x000fe20000100a00 */
[----:B------:R-:W-:Y:S02]  /*32e0*/  IMAD.MOV.U32 R12, RZ, RZ, R82 ;  /* 0x000000ffff0c7224 */ /* 0x000fe400078e0052 */
[----:B------:R-:W-:Y:S01]  /*32f0*/  IMAD.MOV.U32 R11, RZ, RZ, R83 ;  /* 0x000000ffff0b7224 */ /* 0x000fe200078e0053 */
[----:B------:R-:W-:Y:S01]  /*3300*/  STL.64 [R1+0x18], R30 ;  /* 0x0000181e01007387 */ /* 0x000fe20000100a00 */
[----:B------:R-:W-:Y:S02]  /*3310*/  IMAD.MOV.U32 R14, RZ, RZ, R80 ;  /* 0x000000ffff0e7224 */ /* 0x000fe400078e0050 */
[----:B------:R-:W-:Y:S01]  /*3320*/  IMAD.MOV.U32 R13, RZ, RZ, R81 ;  /* 0x000000ffff0d7224 */ /* 0x000fe200078e0051 */
[----:B------:R1:W-:Y:S01]  /*3330*/  STL.64 [R1+0x20], R32 ;  /* 0x0000202001007387 */ /* 0x0003e20000100a00 */
[----:B------:R-:W-:-:S02]  /*3340*/  IMAD.MOV.U32 R16, RZ, RZ, R78 ;  /* 0x000000ffff107224 */ /* 0x000fc400078e004e */
[----:B------:R-:W-:Y:S01]  /*3350*/  IMAD.MOV.U32 R15, RZ, RZ, R79 ;  /* 0x000000ffff0f7224 */ /* 0x000fe200078e004f */
[----:B------:R-:W2:Y:S01]  /*3360*/  LDL.LU.64 R86, [R1+0x268] ;  /* 0x0002680001567983 */ /* 0x000ea20000300a00 */
[----:B------:R-:W-:Y:S02]  /*3370*/  IMAD.MOV.U32 R18, RZ, RZ, R76 ;  /* 0x000000ffff127224 */ /* 0x000fe400078e004c */
[----:B------:R-:W-:Y:S01]  /*3380*/  IMAD.MOV.U32 R17, RZ, RZ, R77 ;  /* 0x000000ffff117224 */ /* 0x000fe200078e004d */
[----:B------:R-:W2:Y:S01]  /*3390*/  LDL.LU.64 R84, [R1+0x260] ;  /* 0x0002600001547983 */ /* 0x000ea20000300a00 */
[----:B------:R-:W-:Y:S02]  /*33a0*/  IMAD.MOV.U32 R20, RZ, RZ, R74 ;  /* 0x000000ffff147224 */ /* 0x000fe400078e004a */
[----:B------:R-:W-:Y:S01]  /*33b0*/  IMAD.MOV.U32 R19, RZ, RZ, R75 ;  /* 0x000000ffff137224 */ /* 0x000fe200078e004b */
[----:B------:R-:W2:Y:S01]  /*33c0*/  LDL.LU.64 R82, [R1+0x258] ;  /* 0x0002580001527983 */ /* 0x000ea20000300a00 */
[----:B------:R-:W-:-:S02]  /*33d0*/  IMAD.MOV.U32 R22, RZ, RZ, R72 ;  /* 0x000000ffff167224 */ /* 0x000fc400078e0048 */
[----:B------:R-:W-:Y:S01]  /*33e0*/  IMAD.MOV.U32 R21, RZ, RZ, R73 ;  /* 0x000000ffff157224 */ /* 0x000fe200078e0049 */
[----:B------:R-:W2:Y:S01]  /*33f0*/  LDL.LU.64 R80, [R1+0x250] ;  /* 0x0002500001507983 */ /* 0x000ea20000300a00 */
[----:B------:R-:W-:Y:S02]  /*3400*/  IMAD.MOV.U32 R234, RZ, RZ, R70 ;  /* 0x000000ffffea7224 */ /* 0x000fe400078e0046 */
[----:B------:R-:W-:Y:S01]  /*3410*/  IMAD.MOV.U32 R23, RZ, RZ, R71 ;  /* 0x000000ffff177224 */ /* 0x000fe200078e0047 */
[----:B------:R-:W2:Y:S01]  /*3420*/  LDL.LU.64 R78, [R1+0x248] ;  /* 0x00024800014e7983 */ /* 0x000ea20000300a00 */
[----:B------:R-:W-:Y:S01]  /*3430*/  IMAD.MOV.U32 R232, RZ, RZ, R68 ;  /* 0x000000ffffe87224 */ /* 0x000fe200078e0044 */
[----:B------:R-:W-:Y:S01]  /*3440*/  WARPGROUP.ARRIVE ;  /* 0x00000000000079c5 */ /* 0x000fe20000000000 */
[----:B------:R-:W-:Y:S01]  /*3450*/  IMAD.MOV.U32 R233, RZ, RZ, R69 ;  /* 0x000000ffffe97224 */ /* 0x000fe200078e0045 */
[----:B------:R-:W2:Y:S01]  /*3460*/  LDL.LU.64 R76, [R1+0x240] ;  /* 0x00024000014c7983 */ /* 0x000ea20000300a00 */
[----:B------:R-:W-:-:S02]  /*3470*/  IMAD.MOV.U32 R230, RZ, RZ, R66 ;  /* 0x000000ffffe67224 */ /* 0x000fc400078e0042 */
[----:B------:R-:W-:Y:S01]  /*3480*/  IMAD.MOV.U32 R231, RZ, RZ, R67 ;  /* 0x000000ffffe77224 */ /* 0x000fe200078e0043 */
[----:B------:R-:W2:Y:S01]  /*3490*/  LDL.LU.64 R74, [R1+0x238] ;  /* 0x00023800014a7983 */ /* 0x000ea20000300a00 */
[----:B------:R-:W-:Y:S01]  /*34a0*/  IMAD.MOV.U32 R228, RZ, RZ, R64 ;  /* 0x000000ffffe47224 */ /* 0x000fe200078e0040 */
[----:B------:R-:W-:Y:S01]  /*34b0*/  HGMMA.64x128x16.F32.BF16 R152, gdesc[UR8].tnspA.tnspB, R152, UP0, gsb0 ;  /* 0x61e00000089879f0 */ /* 0x000fe2000b801898 */
        /* <DEDUP_REMOVED lines=46> */
[----:B------:R-:W2:Y:S04]  /*37a0*/  LDL.LU.64 R42, [R1+0x1b8] ;  /* 0x0001b800012a7983 */ /* 0x000ea80000300a00 */
[----:B------:R-:W2:Y:S04]  /*37b0*/  LDL.LU.64 R40, [R1+0x1b0] ;  /* 0x0001b00001287983 */ /* 0x000ea80000300a00 */
[----:B------:R-:W2:Y:S04]  /*37c0*/  LDL.LU.64 R38, [R1+0x1a8] ;  /* 0x0001a80001267983 */ /* 0x000ea80000300a00 */
[----:B------:R-:W2:Y:S04]  /*37d0*/  LDL.LU.64 R36, [R1+0x1a0] ;  /* 0x0001a00001247983 */ /* 0x000ea80000300a00 */
[----:B------:R-:W2:Y:S04]  /*37e0*/  LDL.LU.64 R34, [R1+0x198] ;  /* 0x0001980001227983 */ /* 0x000ea80000300a00 */
[----:B-1----:R-:W2:Y:S04]  /*37f0*/  LDL.LU.64 R32, [R1+0x190] ;  /* 0x0001900001207983 */ /* 0x002ea80000300a00 */
[----:B------:R-:W2:Y:S04]  /*3800*/  LDL.LU.64 R30, [R1+0x188] ;  /* 0x00018800011e7983 */ /* 0x000ea80000300a00 */
[----:B------:R-:W2:Y:S04]  /*3810*/  LDL.LU.64 R28, [R1+0x180] ;  /* 0x00018000011c7983 */ /* 0x000ea80000300a00 */
[----:B------:R-:W2:Y:S04]  /*3820*/  LDL.LU.64 R26, [R1+0x178] ;  /* 0x00017800011a7983 */ /* 0x000ea80000300a00 */
[----:B------:R-:W2:Y:S01]  /*3830*/  LDL.LU.64 R24, [R1+0x170] ;  /* 0x0001700001187983 */ /* 0x000ea20000300a00 */
[----:B------:R-:W-:-:S03]  /*3840*/  WARPGROUP.DEPBAR.LE gsb0, 0x0 ;  /* 0x00008000000079c5 */ /* 0x000fc60000010000 */
        /* <DEDUP_REMOVED lines=14> */
[----:B-1----:R-:W3:Y:S04]  /*3930*/  LDL.LU R188, [R1] ;  /* 0x0000000001bc7983 */ /* 0x002ee80000300800 */
[----:B------:R-:W3:Y:S04]  /*3940*/  LDL.LU R189, [R1+0x4] ;  /* 0x0000040001bd7983 */ /* 0x000ee80000300800 */
[----:B------:R-:W3:Y:S04]  /*3950*/  LDL.LU R190, [R1+0x8] ;  /* 0x0000080001be7983 */ /* 0x000ee80000300800 */
[----:B------:R-:W3:Y:S04]  /*3960*/  LDL.LU R191, [R1+0xc] ;  /* 0x00000c0001bf7983 */ /* 0x000ee80000300800 */
[----:B------:R-:W3:Y:S04]  /*3970*/  LDL.LU R192, [R1+0x10] ;  /* 0x0000100001c07983 */ /* 0x000ee80000300800 */
[----:B------:R-:W3:Y:S04]  /*3980*/  LDL.LU R193, [R1+0x14] ;  /* 0x0000140001c17983 */ /* 0x000ee80000300800 */
[----:B------:R-:W3:Y:S04]  /*3990*/  LDL.LU R194, [R1+0x18] ;  /* 0x0000180001c27983 */ /* 0x000ee80000300800 */
[----:B------:R-:W3:Y:S04]  /*39a0*/  LDL.LU R195, [R1+0x1c] ;  /* 0x00001c0001c37983 */ /* 0x000ee80000300800 */
[----:B------:R-:W3:Y:S04]  /*39b0*/  LDL.LU R196, [R1+0x20] ;  /* 0x0000200001c47983 */ /* 0x000ee80000300800 */
[----:B------:R-:W3:Y:S01]  /*39c0*/  LDL.LU R197, [R1+0x24] ;  /* 0x0000240001c57983 */ /* 0x000ee20000300800 */
[----:B------:R-:W-:Y:S01]  /*39d0*/  UIADD3 UR8, UR7, 0x200, URZ ;  /* 0x0000020007087890 */ /* 0x000fe2000fffe03f */
[----:B------:R-:W-:Y:S01]  /*39e0*/  WARPGROUP.ARRIVE ;  /* 0x00000000000079c5 */ /* 0x000fe20000000000 */
[----:B------:R-:W-:-:S07]  /*39f0*/  UMOV UR9, 0x40000040 ;  /* 0x4000004000097882 */ /* 0x000fce0000000000 */
[----:B------:R-:W-:Y:S01]  /*3a00*/  HGMMA.64x128x16.F32.BF16 R88, gdesc[UR8].tnspA.tnspB, R88, UP0, gsb0 ;  /* 0x61e00000085879f0 */ /* 0x000fe2000b801858 */
[----:B------:R-:W-:Y:S01]  /*3a10*/  UIADD3 UR8, UR7, 0x300, URZ ;  /* 0x0000030007087890 */ /* 0x000fe2000fffe03f */
[----:B------:R-:W-:Y:S01]  /*3a20*/  UMOV UR9, 0x40000040 ;  /* 0x4000004000097882 */ /* 0x000fe20000000000 */
        /* <DEDUP_REMOVED lines=10> */
[----:B------:R-:W-:Y:S01]  /*3ad0*/  IMAD.MOV.U32 R209, RZ, RZ, R241 ;  /* 0x000000ffffd17224 */ /* 0x000fe200078e00f1 */
[----:B------:R-:W-:-:S02]  /*3ae0*/  WARPGROUP.DEPBAR.LE gsb0, 0x0 ;  /* 0x00008000000079c5 */ /* 0x000fc40000010000 */
[----:B--2---:R-:W-:-:S06]  /*3af0*/  WARPGROUP.ARRIVE ;  /* 0x00000000000079c5 */ /* 0x004fcc0000000000 */
[----:B------:R-:W-:Y:S01]  /*3b00*/  HGMMA.64x128x16.F32.BF16 R24, gdesc[UR8].tnspA.tnspB, R24, UP0, gsb0 ;  /* 0x61e00000081879f0 */ /* 0x000fe2000b801818 */
        /* <DEDUP_REMOVED lines=24> */
[----:B------:R-:W-:-:S02]  /*3c90*/  UIADD3 UR8, UR7, 0x80, URZ ;  /* 0x0000008007087890 */ /* 0x000fc4000fffe03f */
[----:B------:R-:W-:Y:S01]  /*3ca0*/  UIADD3 UR10, UR17, 0x80, URZ ;  /* 0x00000080110a7890 */ /* 0x000fe2000fffe03f */
[----:B------:R-:W-:Y:S01]  /*3cb0*/  UMOV UR9, 0x40000040 ;  /* 0x4000004000097882 */ /* 0x000fe20000000000 */
[----:B------:R-:W-:Y:S01]  /*3cc0*/  UMOV UR11, 0x40000040 ;  /* 0x40000040000b7882 */ /* 0x000fe20000000000 */
[----:B------:R-:W-:Y:S02]  /*3cd0*/  WARPGROUP.DEPBAR.LE gsb0, 0x0 ;  /* 0x00008000000079c5 */ /* 0x000fe40000010000 */
[----:B---3--:R-:W-:-:S06]  /*3ce0*/  WARPGROUP.ARRIVE ;  /* 0x00000000000079c5 */ /* 0x008fcc0000000000 */
        /* <DEDUP_REMOVED lines=61> */
[----:B------:R-:W-:Y:S03]  /*40c0*/  HGMMA.64x128x16.F32.BF16 R24, gdesc[UR8].tnspA.tnspB, R24, gsb0 ;  /* 0x61e00000081879f0 */ /* 0x000fe60008001818 */
[----:B------:R-:W-:Y:S02]  /*40d0*/  WARPGROUP.DEPBAR.LE gsb0, 0x0 ;  /* 0x00008000000079c5 */ /* 0x000fe40000010000 */
[----:B--2---:R-:W-:Y:S05]  /*40e0*/  @!P2 BRA `(.L_x_21) ;  /* 0x000000000004a947 */ /* 0x004fea0003800000 */
[----:B------:R-:W-:Y:S01]  /*40f0*/  BPT.TRAP 0x1 ;  /* 0x000000040000795c */ /* 0x000fe20000300000 */
.L_x_21:
[----:B------:R-:W-:Y:S01]  /*4100*/  ISETP.NE.AND P1, PT, R5, RZ, PT ;  /* 0x000000ff0500720c */ /* 0x000fe20003f25270 */
[----:B------:R-:W-:Y:S01]  /*4110*/  IMAD.U32 R0, RZ, RZ, UR5 ;  /* 0x00000005ff007e24 */ /* 0x000fe2000f8e00ff */
[----:B------:R-:W-:-:S11]  /*4120*/  UISETP.GT.U32.AND UP0, UPT, UR15, 0x1, UPT ;  /* 0x000000010f00788c */ /* 0x000fd6000bf04070 */
[----:B------:R-:W-:-:S05]  /*4130*/  @P1 LEA R0, R0, UR6, 0x3 ;  /* 0x0000000600001c11 */ /* 0x000fca000f8e18ff */
[----:B------:R-:W-:-:S05]  /*4140*/  @P1 VIADD R0, R0, 0x36048 ;  /* 0x0003604800001836 */ /* 0x000fca0000000000 */
[----:B------:R-:W-:-:S04]  /*4150*/  @P1 PRMT R0, R6, 0x654, R0 ;  /* 0x0000065406001816 */ /* 0x000fc80000000000 */
[----:B------:R1:W-:Y:S01]  /*4160*/  @P1 SYNCS.ARRIVE.TRANS64.RED.A1T0 RZ, [R0+URZ], RZ ;  /* 0x000000ff00ff19a7 */ /* 0x0003e2000810043f */
[----:B------:R-:W-:-:S13]  /*4170*/  PLOP3.LUT P1, PT, PT, PT, UP0, 0x80, 0x0 ;  /* 0x000000000000781c */ /* 0x000fda0003f2f008 */
[----:B-1----:R-:W-:Y:S05]  /*4180*/  @P1 BRA `(.L_x_22) ;  /* 0x0000000000041947 */ /* 0x002fea0003800000 */
[----:B------:R-:W-:Y:S01]  /*4190*/  BPT.TRAP 0x1 ;  /* 0x000000040000795c */ /* 0x000fe20000300000 */
.L_x_22:
[----:B------:R-:W-:Y:S01]  /*41a0*/  UIADD3 UR4, UR4, 0x1, URZ ;  /* 0x0000000104047890 */ /* 0x000fe2000fffe03f */
[C---:B------:R-:W-:Y:S01]  /*41b0*/  ISETP.GT.AND P1, PT, R3.reuse, 0x1, PT ;  /* 0x000000010300780c */ /* 0x040fe20003f24270 */
[----:B------:R-:W-:Y:S01]  /*41c0*/  UIADD3 UR5, UR5, 0x1, URZ ;  /* 0x0000000105057890 */ /* 0x000fe2000fffe03f */
[----:B------:R-:W-:Y:S01]  /*41d0*/  VIADD R3, R3, 0xffffffff ;  /* 0xffffffff03037836 */ /* 0x000fe20000000000 */
[----:B------:R-:W-:Y:S02]  /*41e0*/  UISETP.NE.AND UP0, UPT, UR4, 0x9, UPT ;  /* 0x000000090400788c */ /* 0x000fe4000bf05270 */
[----:B------:R-:W-:Y:S02]  /*41f0*/  UISETP.NE.AND UP1, UPT, UR5, 0x9, UPT ;  /* 0x000000090500788c */ /* 0x000fe4000bf25270 */
[----:B------:R-:W-:Y:S02]  /*4200*/  USEL UR6, URZ, 0x1, UP0 ;  /* 0x000000013f067887 */ /* 0x000fe40008000000 */
[----:B------:R-:W-:-:S02]  /*4210*/  USEL UR4, UR4, URZ, UP0 ;  /* 0x0000003f04047287 */ /* 0x000fc40008000000 */
[----:B------:R-:W-:Y:S02]  /*4220*/  USEL UR5, UR5, URZ, UP1 ;  /* 0x0000003f05057287 */ /* 0x000fe40008800000 */
[----:B------:R-:W-:Y:S01]  /*4230*/  UPLOP3.LUT UP0, UPT, UPT, UPT, UPT, 0x80, 0x0 ;  /* 0x000000000000789c */ /* 0x000fe20003f0f070 */
[----:B------:R-:W-:Y:S01]  /*4240*/  LOP3.LUT R4, R4, UR6, RZ, 0x3c, !PT ;  /* 0x0000000604047c12 */ /* 0x000fe2000f8e3cff */
[----:B------:R-:W-:Y:S09]  /*4250*/  @P1 BRA `(.L_x_23) ;  /* 0xffffffe800881947 */ /* 0x000ff2000383ffff */
.L_x_18:
[----:B------:R-:W-:Y:S05]  /*4260*/  @!P0 BRA `(.L_x_24) ;  /* 0x0000000000608947 */ /* 0x000fea0003800000 */
[----:B------:R-:W-:-:S04]  /*4270*/  ULOP3.LUT UR4, UR15, 0x1, URZ, 0xfc, !UPT ;  /* 0x000000010f047892 */ /* 0x000fc8000f8efc3f */
[----:B------:R-:W-:-:S06]  /*4280*/  UISETP.NE.AND UP0, UPT, UR4, 0x3, UPT ;  /* 0x000000030400788c */ /* 0x000fcc000bf05270 */
[----:B------:R-:W-:-:S13]  /*4290*/  PLOP3.LUT P0, PT, PT, PT, UP0, 0x80, 0x0 ;  /* 0x000000000000781c */ /* 0x000fda0003f0f008 */
[----:B------:R-:W-:Y:S05]  /*42a0*/  @!P0 BRA `(.L_x_25) ;  /* 0x0000000000048947 */ /* 0x000fea0003800000 */
[----:B------:R-:W-:Y:S01]  /*42b0*/  BPT.TRAP 0x1 ;  /* 0x000000040000795c */ /* 0x000fe20000300000 */
.L_x_25:
[----:B------:R-:W-:Y:S01]  /*42c0*/  ISETP.NE.AND P0, PT, R5, RZ, PT ;  /* 0x000000ff0500720c */ /* 0x000fe20003f05270 */
[----:B------:R-:W-:-:S12]  /*42d0*/  BSSY B0, `(.L_x_26) ;  /* 0x000000d000007945 */ /* 0x000fd80003800000 */
[----:B------:R-:W-:Y:S05]  /*42e0*/  @!P0 BRA `(.L_x_27) ;  /* 0x00000000002c8947 */ /* 0x000fea0003800000 */
[----:B------:R-:W1:Y:S01]  /*42f0*/  S2UR UR6, SR_CgaCtaId ;  /* 0x00000000000679c3 */ /* 0x000e620000008800 */
[----:B------:R-:W-:-:S04]  /*4300*/  UIMAD.WIDE.U32 UR4, UR47, 0x38e38e39, URZ ;  /* 0x38e38e392f0478a5 */ /* 0x000fc8000f8e003f */
[----:B------:R-:W-:-:S03]  /*4310*/  USHF.R.U32.HI UR4, URZ, 0x1, UR5 ;  /* 0x000000013f047899 */ /* 0x000fc60008011605 */
[----:B------:R-:W-:Y:S01]  /*4320*/  UMOV UR5, 0x400 ;  /* 0x0000040000057882 */ /* 0x000fe20000000000 */
[----:B------:R-:W-:Y:S02]  /*4330*/  UIMAD UR4, UR4, -0x9, UR47 ;  /* 0xfffffff7040478a4 */ /* 0x000fe4000f8e022f */
[----:B-1----:R-:W-:-:S04]  /*4340*/  ULEA UR5, UR6, UR5, 0x18 ;  /* 0x0000000506057291 */ /* 0x002fc8000f8ec03f */
[----:B------:R-:W-:-:S04]  /*4350*/  ULEA UR4, UR4, UR5, 0x3 ;  /* 0x0000000504047291 */ /* 0x000fc8000f8e183f */
[----:B------:R-:W-:-:S06]  /*4360*/  UIADD3 UR4, UR4, 0x36048, URZ ;  /* 0x0003604804047890 */ /* 0x000fcc000fffe03f */
[----:B------:R-:W-:-:S05]  /*4370*/  IMAD.U32 R0, RZ, RZ, UR4 ;  /* 0x00000004ff007e24 */ /* 0x000fca000f8e00ff */
[----:B------:R-:W-:-:S04]  /*4380*/  PRMT R6, R6, 0x654, R0 ;  /* 0x0000065406067816 */ /* 0x000fc80000000000 */
[----:B------:R1:W-:Y:S03]  /*4390*/  SYNCS.ARRIVE.TRANS64.RED.A1T0 RZ, [R6+URZ], RZ ;  /* 0x000000ff06ff79a7 */ /* 0x0003e6000810043f */
.L_x_27:
[----:B------:R-:W-:Y:S05]  /*43a0*/  BSYNC B0 ;  /* 0x0000000000007941 */ /* 0x000fea0003800000 */
.L_x_26:
[----:B------:R-:W-:-:S06]  /*43b0*/  UISETP.GT.U32.AND UP0, UPT, UR15, 0x1, UPT ;  /* 0x000000010f00788c */ /* 0x000fcc000bf04070 */
[----:B------:R-:W-:-:S13]  /*43c0*/  PLOP3.LUT P0, PT, PT, PT, UP0, 0x80, 0x0 ;  /* 0x000000000000781c */ /* 0x000fda0003f0f008 */
[----:B------:R-:W-:Y:S05]  /*43d0*/  @P0 BRA `(.L_x_24) ;  /* 0x0000000000040947 */ /* 0x000fea0003800000 */
[----:B------:R-:W-:Y:S01]  /*43e0*/  BPT.TRAP 0x1 ;  /* 0x000000040000795c */ /* 0x000fe20000300000 */
.L_x_24:
[----:B-1----:R-:W1:Y:S01]  /*43f0*/  S2R R6, SR_CTAID.X ;  /* 0x0000000000067919 */ /* 0x002e620000002500 */
[-C--:B------:R-:W-:Y:S01]  /*4400*/  LEA.HI R0, R8, R7.reuse, RZ, 0x2 ;  /* 0x0000000708007211 */ /* 0x080fe200078f10ff */
[----:B------:R-:W-:Y:S01]  /*4410*/  ULDC.64 UR6, c[0x0][0x280] ;  /* 0x0000a00000067ab9 */ /* 0x000fe20000000a00 */
[----:B------:R-:W-:Y:S01]  /*4420*/  ULDC.64 UR18, c[0x0][0x658] ;  /* 0x0001960000127ab9 */ /* 0x000fe20000000a00 */
[----:B------:R-:W-:Y:S01]  /*4430*/  USHF.L.U32 UR17, UR44, 0x7, URZ ;  /* 0x000000072c117899 */ /* 0x000fe2000800063f */
[--C-:B------:R-:W-:Y:S01]  /*4440*/  SHF.R.S32.HI R2, RZ, 0x2, R0.reuse ;  /* 0x00000002ff027819 */ /* 0x100fe20000011400 */
[----:B------:R-:W-:Y:S01]  /*4450*/  USHF.R.S32.HI UR8, URZ, 0x1f, UR45 ;  /* 0x0000001f3f087899 */ /* 0x000fe2000801142d */
[----:B------:R-:W-:Y:S01]  /*4460*/  SHF.R.S32.HI R3, RZ, 0x1f, R0 ;  /* 0x0000001fff037819 */ /* 0x000fe20000011400 */
[----:B------:R-:W-:Y:S01]  /*4470*/  USHF.R.S32.HI UR20, URZ, 0x1f, UR17 ;  /* 0x0000001f3f147899 */ /* 0x000fe20008011411 */
[----:B------:R-:W-:Y:S01]  /*4480*/  LOP3.LUT R4, R0, 0xfffffffc, RZ, 0xc0, !PT ;  /* 0xfffffffc00047812 */ /* 0x000fe200078ec0ff */
[----:B------:R-:W-:Y:S01]  /*4490*/  ULDC.64 UR4, c[0x0][0x660] ;  /* 0x0001980000047ab9 */ /* 0x000fe20000000a00 */
[----:B------:R-:W-:Y:S01]  /*44a0*/  LEA.HI R3, R3, R2, RZ, 0x3 ;  /* 0x0000000203037211 */ /* 0x000fe200078f18ff */
[----:B------:R-:W-:Y:S01]  /*44b0*/  USHF.R.S32.HI UR9, URZ, 0x1f, UR23 ;  /* 0x0000001f3f097899 */ /* 0x000fe20008011417 */
[----:B------:R-:W-:Y:S01]  /*44c0*/  LEA.HI R0, R8, R7, RZ, 0x5 ;  /* 0x0000000708007211 */ /* 0x000fe200078f28ff */
[----:B------:R-:W-:Y:S01]  /*44d0*/  IMAD.IADD R4, R7, 0x1, -R4 ;  /* 0x0000000107047824 */ /* 0x000fe200078e0a04 */
[----:B------:R-:W-:-:S02]  /*44e0*/  LOP3.LUT R3, R3, 0xfffffff8, RZ, 0xc0, !PT ;  /* 0xfffffff803037812 */ /* 0x000fc400078ec0ff */
[----:B------:R-:W-:Y:S01]  /*44f0*/  SHF.R.S32.HI R0, RZ, 0x5, R0 ;  /* 0x00000005ff007819 */ /* 0x000fe20000011400 */
[----:B------:R-:W-:Y:S02]  /*4500*/  IMAD.SHL.U32 R12, R4, 0x2, RZ ;  /* 0x00000002040c7824 */ /* 0x000fe400078e00ff */
[----:B------:R-:W-:-:S03]  /*4510*/  IMAD.IADD R2, R2, 0x1, -R3 ;  /* 0x0000000102027824 */ /* 0x000fc600078e0a03 */
[----:B------:R-:W-:Y:S02]  /*4520*/  SHF.R.S32.HI R13, RZ, 0x1f, R12 ;  /* 0x0000001fff0d7819 */ /* 0x000fe4000001140c */
[----:B------:R-:W-:-:S03]  /*4530*/  SHF.R.S32.HI R3, RZ, 0x1f, R2 ;  /* 0x0000001fff037819 */ /* 0x000fc60000011402 */
[----:B------:R-:W-:-:S04]  /*4540*/  IMAD.WIDE R14, R0, 0x10, R2 ;  /* 0x00000010000e7825 */ /* 0x000fc800078e0202 */
[C---:B-1----:R-:W-:Y:S02]  /*4550*/  IMAD.SHL.U32 R5, R6.reuse, 0x100, RZ ;  /* 0x0000010006057824 */ /* 0x042fe400078e00ff */
[----:B------:R-:W-:-:S03]  /*4560*/  IMAD.WIDE R14, R6, 0x100, R14 ;  /* 0x00000100060e7825 */ /* 0x000fc600078e020e */
[----:B------:R-:W-:Y:S01]  /*4570*/  ISETP.GE.AND P0, PT, R5, UR6, PT ;  /* 0x0000000605007c0c */ /* 0x000fe2000bf06270 */
[----:B------:R-:W-:Y:S02]  /*4580*/  IMAD R0, R0, -0x10, -R5 ;  /* 0xfffffff000007824 */ /* 0x000fe400078e0a05 */
[----:B------:R-:W-:-:S03]  /*4590*/  IMAD R5, R15, UR18, RZ ;  /* 0x000000120f057c24 */ /* 0x000fc6000f8e02ff */
[----:B------:R-:W-:Y:S01]  /*45a0*/  IADD3 R0, R0, UR6, -R2 ;  /* 0x0000000600007c10 */ /* 0x000fe2000fffe802 */
[----:B------:R-:W-:-:S04]  /*45b0*/  IMAD.WIDE.U32 R2, R14, UR18, R12 ;  /* 0x000000120e027c25 */ /* 0x000fc8000f8e000c */
[----:B------:R-:W-:Y:S01]  /*45c0*/  IMAD R5, R14, UR19, R5 ;  /* 0x000000130e057c24 */ /* 0x000fe2000f8e0205 */
[----:B------:R-:W-:-:S04]  /*45d0*/  IADD3 R2, P1, R2, UR17, RZ ;  /* 0x0000001102027c10 */ /* 0x000fc8000ff3e0ff */
[----:B------:R-:W-:Y:S01]  /*45e0*/  IADD3.X R3, R3, UR20, R5, P1, !PT ;  /* 0x0000001403037c10 */ /* 0x000fe20008ffe405 */
[----:B------:R-:W-:Y:S01]  /*45f0*/  IMAD.U32 R5, RZ, RZ, UR4 ;  /* 0x00000004ff057e24 */ /* 0x000fe2000f8e00ff */
[----:B------:R-:W-:-:S03]  /*4600*/  UIMAD UR4, UR8, UR4, URZ ;  /* 0x00000004080472a4 */ /* 0x000fc6000f8e023f */
[----:B------:R-:W-:Y:S01]  /*4610*/  IMAD.WIDE.U32 R2, R5, UR45, R2 ;  /* 0x0000002d05027c25 */ /* 0x000fe2000f8e0002 */
[----:B------:R-:W-:-:S06]  /*4620*/  UIMAD UR4, UR45, UR5, UR4 ;  /* 0x000000052d0472a4 */ /* 0x000fcc000f8e0204 */
[----:B------:R-:W-:Y:S01]  /*4630*/  VIADD R3, R3, UR4 ;  /* 0x0000000403037c36 */ /* 0x000fe20008000000 */
[----:B------:R-:W-:Y:S02]  /*4640*/  ULDC.64 UR4, c[0x0][0x670] ;  /* 0x00019c0000047ab9 */ /* 0x000fe40000000a00 */
[----:B------:R-:W-:Y:S01]  /*4650*/  IMAD.U32 R5, RZ, RZ, UR4 ;  /* 0x00000004ff057e24 */ /* 0x000fe2000f8e00ff */
[----:B------:R-:W-:-:S03]  /*4660*/  UIMAD UR4, UR9, UR4, URZ ;  /* 0x00000004090472a4 */ /* 0x000fc6000f8e023f */
[----:B------:R-:W-:Y:S01]  /*4670*/  IMAD.WIDE.U32 R2, R5, UR23, R2 ;  /* 0x0000001705027c25 */ /* 0x000fe2000f8e0002 */
[----:B------:R-:W-:-:S03]  /*4680*/  UIMAD UR4, UR23, UR5, UR4 ;  /* 0x00000005170472a4 */ /* 0x000fc6000f8e0204 */
[----:B------:R-:W-:-:S03]  /*4690*/  IMAD.MOV.U32 R6, RZ, RZ, R2 ;  /* 0x000000ffff067224 */ /* 0x000fc600078e0002 */
[----:B------:R-:W-:Y:S01]  /*46a0*/  VIADD R7, R3, UR4 ;  /* 0x0000000403077c36 */ /* 0x000fe20008000000 */
[----:B------:R-:W-:Y:S02]  /*46b0*/  ULDC.64 UR4, c[0x0][0x668] ;  /* 0x00019a0000047ab9 */ /* 0x000fe40000000a00 */
[----:B------:R-:W-:-:S04]  /*46c0*/  IMAD.U32 R2, RZ, RZ, UR4 ;  /* 0x00000004ff027e24 */ /* 0x000fc8000f8e00ff */
[----:B------:R-:W-:Y:S01]  /*46d0*/  IMAD.WIDE.U32 R6, R2, UR46, R6 ;  /* 0x0000002e02067c25 */ /* 0x000fe2000f8e0006 */
[----:B------:R-:W-:Y:S06]  /*46e0*/  @P0 EXIT ;  /* 0x000000000000094d */ /* 0x000fec0003800000 */
[----:B------:R-:W-:Y:S02]  /*46f0*/  ULDC UR6, c[0x0][0x288] ;  /* 0x0000a20000067ab9 */ /* 0x000fe40000000800 */
[----:B------:R-:W-:-:S04]  /*4700*/  UISETP.GE.AND UP0, UPT, UR45, UR6, UPT ;  /* 0x000000062d00728c */ /* 0x000fc8000bf06270 */
[----:B------:R-:W-:-:S06]  /*4710*/  UISETP.GE.OR UP0, UPT, UR17, UR7, UP0 ;  /* 0x000000071100728c */ /* 0x000fcc0008706670 */
[----:B------:R-:W-:-:S13]  /*4720*/  PLOP3.LUT P0, PT, PT, PT, UP0, 0x80, 0x0 ;  /* 0x000000000000781c */ /* 0x000fda0003f0f008 */
[----:B------:R-:W-:Y:S05]  /*4730*/  @P0 EXIT ;  /* 0x000000000000094d */ /* 0x000fea0003800000 */
[----:B------:R-:W-:Y:S02]  /*4740*/  ULDC UR6, c[0x0][0x28c] ;  /* 0x0000a30000067ab9 */ /* 0x000fe40000000800 */
[----:B------:R-:W-:-:S03]  /*4750*/  UISETP.GE.AND UP0, UPT, UR46, UR6, UPT ;  /* 0x000000062e00728c */ /* 0x000fc6000bf06270 */
[----:B------:R-:W-:Y:S02]  /*4760*/  ULDC UR6, c[0x0][0x290] ;  /* 0x0000a40000067ab9 */ /* 0x000fe40000000800 */
[----:B------:R-:W-:Y:S02]  /*4770*/  UISETP.GE.OR UP0, UPT, UR23, UR6, UP0 ;  /* 0x000000061700728c */ /* 0x000fe40008706670 */
[----:B------:R-:W-:-:S04]  /*4780*/  USHF.R.S32.HI UR6, URZ, 0x1f, UR46 ;  /* 0x0000001f3f067899 */ /* 0x000fc8000801142e */
[----:B------:R-:W-:-:S13]  /*4790*/  PLOP3.LUT P0, PT, PT, PT, UP0, 0x80, 0x0 ;  /* 0x000000000000781c */ /* 0x000fda0003f0f008 */
[----:B------:R-:W-:Y:S05]  /*47a0*/  @P0 EXIT ;  /* 0x000000000000094d */ /* 0x000fea0003800000 */
[----:B------:R-:W-:Y:S01]  /*47b0*/  IMAD.MOV.U32 R3, RZ, RZ, -0x2 ;  /* 0xfffffffeff037424 */ /* 0x000fe200078e00ff */
[----:B------:R-:W-:Y:S01]  /*47c0*/  FSETP.NEU.AND P1, PT, RZ, UR16, PT ;  /* 0x00000010ff007c0b */ /* 0x000fe2000bf2d000 */
[----:B------:R-:W-:Y:S02]  /*47d0*/  UIMAD UR4, UR6, UR4, URZ ;  /* 0x00000004060472a4 */ /* 0x000fe4000f8e023f */
[----:B------:R-:W-:Y:S01]  /*47e0*/  IMAD R3, R4, R3, UR7 ;  /* 0x0000000704037e24 */ /* 0x000fe2000f8e0203 */
[----:B------:R-:W-:Y:S01]  /*47f0*/  ULDC.64 UR10, c[0x0][0x640] ;  /* 0x00019000000a7ab9 */ /* 0x000fe20000000a00 */
[----:B------:R-:W-:Y:S02]  /*4800*/  UIMAD UR5, UR46, UR5, UR4 ;  /* 0x000000052e0572a4 */ /* 0x000fe4000f8e0204 */
[----:B------:R-:W-:Y:S01]  /*4810*/  VIADD R3, R3, -UR17 ;  /* 0x8000001103037c36 */ /* 0x000fe20008000000 */
[----:B------:R-:W-:Y:S02]  /*4820*/  UIMAD UR4, UR6, UR10, URZ ;  /* 0x0000000a060472a4 */ /* 0x000fe4000f8e023f */
[----:B------:R-:W-:Y:S01]  /*4830*/  USHF.L.U64.HI UR15, UR18, 0x6, UR19 ;  /* 0x00000006120f7899 */ /* 0x000fe20008010213 */
[----:B------:R-:W-:Y:S01]  /*4840*/  VIADD R2, R7, UR5 ;  /* 0x0000000507027c36 */ /* 0x000fe20008000000 */
[----:B------:R-:W-:Y:S01]  /*4850*/  UIMAD UR4, UR46, UR11, UR4 ;  /* 0x0000000b2e0472a4 */ /* 0x000fe2000f8e0204 */
[----:B------:R-:W-:Y:S01]  /*4860*/  ISETP.GT.AND P5, PT, R3, RZ, PT ;  /* 0x000000ff0300720c */ /* 0x000fe20003fa4270 */
[----:B------:R-:W-:-:S02]  /*4870*/  USHF.L.U32 UR11, UR18, 0x6, URZ ;  /* 0x00000006120b7899 */ /* 0x000fc4000800063f */
[----:B------:R-:W-:Y:S01]  /*4880*/  USHF.L.U64.HI UR7, UR18, 0x3, UR19 ;  /* 0x0000000312077899 */ /* 0x000fe20008010213 */
[----:B------:R-:W-:Y:S01]  /*4890*/  ISETP.GT.AND P0, PT, R0, RZ, P5 ;  /* 0x000000ff0000720c */ /* 0x000fe20002f04270 */
[----:B------:R-:W-:Y:S01]  /*48a0*/  USHF.L.U32 UR6, UR18, 0x3, URZ ;  /* 0x0000000312067899 */ /* 0x000fe2000800063f */
[----:B------:R-:W-:Y:S11]  /*48b0*/  @!P1 BRA `(.L_x_28) ;  /* 0x000000d0001c9947 */ /* 0x000ff60003800000 */
[----:B------:R-:W-:Y:S01]  /*48c0*/  ULDC.64 UR24, c[0x0][0x650] ;  /* 0x0001940000187ab9 */ /* 0x000fe20000000a00 */
[----:B------:R-:W-:Y:S01]  /*48d0*/  ULDC.64 UR28, c[0x0][0x638] ;  /* 0x00018e00001c7ab9 */ /* 0x000fe20000000a00 */
[C---:B------:R-:W-:Y:S01]  /*48e0*/  LEA R4, P1, R6.reuse, UR24, 0x1 ;  /* 0x0000001806047c11 */ /* 0x040fe2000f8208ff */
[----:B------:R-:W-:Y:S01]  /*48f0*/  ULDC.64 UR30, c[0x0][0x648] ;  /* 0x00019200001e7ab9 */ /* 0x000fe20000000a00 */
[----:B------:R-:W-:Y:S01]  /*4900*/  ULDC.64 UR26, c[0x0][0x630] ;  /* 0x00018c00001a7ab9 */ /* 0x000fe20000000a00 */
[----:B------:R-:W2:Y:S01]  /*4910*/  LDL.LU R10, [R1] ;  /* 0x00000000010a7983 */ /* 0x000ea20000300800 */
[----:B------:R-:W-:Y:S01]  /*4920*/  LEA.HI.X R5, R6, UR25, R2, 0x1, P1 ;  /* 0x0000001906057c11 */ /* 0x000fe200088f0c02 */
[----:B------:R-:W-:Y:S01]  /*4930*/  UIMAD UR5, UR8, UR28, URZ ;  /* 0x0000001c080572a4 */ /* 0x000fe2000f8e023f */
[----:B------:R-:W-:Y:S01]  /*4940*/  IADD3 R6, P1, R12, UR17, RZ ;  /* 0x000000110c067c10 */ /* 0x000fe2000ff3e0ff */
[----:B------:R-:W-:Y:S01]  /*4950*/  IMAD.U32 R21, RZ, RZ, UR28 ;  /* 0x0000001cff157e24 */ /* 0x000fe2000f8e00ff */
[----:B------:R-:W-:Y:S01]  /*4960*/  ULDC.64 UR24, c[0x0][0x628] ;  /* 0x00018a0000187ab9 */ /* 0x000fe20000000a00 */
[----:B------:R-:W-:Y:S01]  /*4970*/  UIMAD UR8, UR45, UR29, UR5 ;  /* 0x0000001d2d0872a4 */ /* 0x000fe2000f8e0205 */
[----:B------:R-:W-:Y:S01]  /*4980*/  IADD3.X R7, R13, UR20, RZ, P1, !PT ;  /* 0x000000140d077c10 */ /* 0x000fe20008ffe4ff */
[----:B------:R-:W-:-:S02]  /*4990*/  UIMAD UR5, UR9, UR30, URZ ;  /* 0x0000001e090572a4 */ /* 0x000fc4000f8e023f */
[----:B------:R-:W-:Y:S02]  /*49a0*/  IMAD.U32 R20, RZ, RZ, UR30 ;  /* 0x0000001eff147e24 */ /* 0x000fe4000f8e00ff */
[----:B------:R-:W-:Y:S01]  /*49b0*/  IMAD R23, R15, UR26, RZ ;  /* 0x0000001a0f177c24 */ /* 0x000fe2000f8e02ff */
[----:B------:R-:W-:Y:S01]  /*49c0*/  UIMAD UR9, UR23, UR31, UR5 ;  /* 0x0000001f170972a4 */ /* 0x000fe2000f8e0205 */
[----:B------:R-:W-:-:S04]  /*49d0*/  IMAD.WIDE.U32 R6, R21, UR45, R6 ;  /* 0x0000002d15067c25 */ /* 0x000fc8000f8e0006 */
[----:B------:R-:W-:Y:S02]  /*49e0*/  VIADD R7, R7, UR8 ;  /* 0x0000000807077c36 */ /* 0x000fe40008000000 */
[----:B------:R-:W-:Y:S02]  /*49f0*/  IMAD R23, R14, UR27, R23 ;  /* 0x0000001b0e177c24 */ /* 0x000fe4000f8e0217 */
[----:B------:R-:W-:-:S04]  /*4a00*/  IMAD.WIDE.U32 R6, R20, UR23, R6 ;  /* 0x0000001714067c25 */ /* 0x000fc8000f8e0006 */
[----:B------:R-:W-:Y:S02]  /*4a10*/  VIADD R19, R7, UR9 ;  /* 0x0000000907137c36 */ /* 0x000fe40008000000 */
[----:B------:R-:W-:Y:S02]  /*4a20*/  IMAD.U32 R7, RZ, RZ, UR10 ;  /* 0x0000000aff077e24 */ /* 0x000fe4000f8e00ff */
[----:B------:R-:W-:-:S04]  /*4a30*/  IMAD.MOV.U32 R18, RZ, RZ, R6 ;  /* 0x000000ffff127224 */ /* 0x000fc800078e0006 */
[----:B------:R-:W-:-:S04]  /*4a40*/  IMAD.WIDE.U32 R18, R7, UR46, R18 ;  /* 0x0000002e07127c25 */ /* 0x000fc8000f8e0012 */
[----:B------:R-:W-:Y:S02]  /*4a50*/  VIADD R17, R19, UR4 ;  /* 0x0000000413117c36 */ /* 0x000fe40008000000 */
[----:B------:R-:W-:-:S04]  /*4a60*/  IMAD.MOV.U32 R16, RZ, RZ, R18 ;  /* 0x000000ffff107224 */ /* 0x000fc800078e0012 */
[----:B------:R-:W-:-:S04]  /*4a70*/  IMAD.WIDE.U32 R6, R14, UR26, R16 ;  /* 0x0000001a0e067c25 */ /* 0x000fc8000f8e0010 */
[----:B------:R-:W-:Y:S01]  /*4a80*/  IMAD.IADD R7, R7, 0x1, R23 ;  /* 0x0000000107077824 */ /* 0x000fe200078e0217 */
[----:B------:R-:W-:-:S04]  /*4a90*/  LEA R8, P1, R6, UR24, 0x1 ;  /* 0x0000001806087c11 */ /* 0x000fc8000f8208ff */
[----:B------:R-:W-:-:S05]  /*4aa0*/  LEA.HI.X R9, R6, UR25, R7, 0x1, P1 ;  /* 0x0000001906097c11 */ /* 0x000fca00088f0c07 */
[----:B------:R-:W3:Y:S01]  /*4ab0*/  @P0 LDG.E.LTC128B.U16 R22, desc[UR12][R8.64] ;  /* 0x0000000c08160981 */ /* 0x000ee2000c1e1520 */
[----:B------:R-:W-:Y:S01]  /*4ac0*/  UIMAD.WIDE.U32 UR46, UR46, UR10, URZ ;  /* 0x0000000a2e2e72a5 */ /* 0x000fe2000f8e003f */
[----:B------:R-:W-:Y:S01]  /*4ad0*/  IMAD.U32 R226, RZ, RZ, UR26 ;  /* 0x0000001affe27e24 */ /* 0x000fe2000f8e00ff */
[----:B------:R-:W-:Y:S01]  /*4ae0*/  ISETP.GT.AND P3, PT, R3, 0x1, PT ;  /* 0x000000010300780c */ /* 0x000fe20003f64270 */
[----:B------:R-:W-:Y:S01]  /*4af0*/  BSSY B0, `(.L_x_29) ;  /* 0x0000017000007945 */ /* 0x000fe20003800000 */
[----:B------:R-:W-:Y:S01]  /*4b00*/  UIADD3 UR5, UR47, UR4, URZ ;  /* 0x000000042f057290 */ /* 0x000fe2000fffe03f */
[----:B------:R-:W-:Y:S02]  /*4b10*/  LOP3.LUT R2, R2, 0xfffffffd, RZ, 0xc0, !PT ;  /* 0xfffffffd02027812 */ /* 0x000fe400078ec0ff */
[----:B------:R-:W-:-:S08]  /*4b20*/  UMOV UR4, UR46 ;  /* 0x0000002e00047c82 */ /* 0x000fd00008000000 */
[----:B------:R-:W-:Y:S01]  /*4b30*/  @P3 LOP3.LUT R2, R2, 0x2, RZ, 0xfc, !PT ;  /* 0x0000000202023812 */ /* 0x000fe200078efcff */
[----:B---3--:R-:W-:-:S04]  /*4b40*/  IMAD.U32 R6, R22, 0x10000, RZ ;  /* 0x0001000016067824 */ /* 0x008fc800078e00ff */
[----:B------:R-:W-:-:S04]  /*4b50*/  FMUL R6, R6, UR16 ;  /* 0x0000001006067c20 */ /* 0x000fc80008400000 */
[----:B--2---:R-:W-:-:S05]  /*4b60*/  FFMA R6, R10, UR14, R6 ;  /* 0x0000000e0a067c23 */ /* 0x004fca0008000006 */
[----:B------:R-:W-:-:S05]  /*4b70*/  F2FP.BF16.F32.PACK_AB R6, RZ, R6 ;  /* 0x00000006ff06723e */ /* 0x000fca00000010ff */
[----:B------:R1:W-:Y:S02]  /*4b80*/  @P0 STG.E.U16 desc[UR12][R4.64], R6 ;  /* 0x0000000604000986 */ /* 0x0003e4000c10150c */
[----:B-1----:R-:W-:-:S04]  /*4b90*/  IMAD.WIDE.U32 R6, R14, R226, UR4 ;  /* 0x000000040e067e25 */ /* 0x002fc8000f8e00e2 */
[----:B------:R-:W-:Y:S02]  /*4ba0*/  IMAD.IADD R7, R23, 0x1, R7 ;  /* 0x0000000117077824 */ /* 0x000fe400078e0207 */
[----:B------:R-:W-:-:S04]  /*4bb0*/  IMAD.WIDE.U32 R6, R20, UR23, R6 ;  /* 0x0000001714067c25 */ /* 0x000fc8000f8e0006 */
[----:B------:R-:W-:Y:S02]  /*4bc0*/  VIADD R7, R7, UR9 ;  /* 0x0000000907077c36 */ /* 0x000fe40008000000 */
[----:B------:R-:W-:-:S04]  /*4bd0*/  IMAD.WIDE.U32 R6, R21, UR45, R6 ;  /* 0x0000002d15067c25 */ /* 0x000fc8000f8e0006 */
[----:B------:R-:W-:Y:S01]  /*4be0*/  VIADD R7, R7, UR8 ;  /* 0x0000000807077c36 */ /* 0x000fe20008000000 */
[----:B------:R-:W-:-:S04]  /*4bf0*/  IADD3 R6, P0, P1, R6, UR17, R12 ;  /* 0x0000001106067c10 */ /* 0x000fc8000f91e00c */
[----:B------:R-:W-:Y:S02]  /*4c00*/  IADD3.X R7, R7, UR20, R13, P0, P1 ;  /* 0x0000001407077c10 */ /* 0x000fe400087e240d */
[----:B------:R-:W-:Y:S02]  /*4c10*/  ISETP.GT.AND P1, PT, R0, RZ, P3 ;  /* 0x000000ff0000720c */ /* 0x000fe40001f24270 */
[----:B------:R-:W-:-:S04]  /*4c20*/  LEA R10, P0, R6, UR24, 0x1 ;  /* 0x00000018060a7c11 */ /* 0x000fc8000f8008ff */
[----:B------:R-:W-:-:S07]  /*4c30*/  LEA.HI.X R11, R6, UR25, R7, 0x1, P0 ;  /* 0x00000019060b7c11 */ /* 0x000fce00080f0c07 */
[----:B------:R-:W-:Y:S05]  /*4c40*/  @!P1 BRA `(.L_x_30) ;  /* 0x0000000000049947 */ /* 0x000fea0003800000 */
[----:B------:R1:W5:Y:S02]  /*4c50*/  LDG.E.LTC128B.U16 R22, desc[UR12][R10.64+0x2] ;  /* 0x0000020c0a167981 */ /* 0x000364000c1e1520 */
.L_x_30:
[----:B------:R-:W-:Y:S05]  /*4c60*/  BSYNC B0 ;  /* 0x0000000000007941 */ /* 0x000fea0003800000 */
.L_x_29:
[----:B------:R-:W2:Y:S01]  /*4c70*/  LDL.LU R7, [R1+0x4] ;  /* 0x0000040001077983 */ /* 0x000ea20000300800 */
[----:B-----5:R-:W-:Y:S01]  /*4c80*/  IMAD.U32 R6, R22, 0x10000, RZ ;  /* 0x0001000016067824 */ /* 0x020fe200078e00ff */
[----:B------:R-:W-:Y:S02]  /*4c90*/  USHF.L.U64.HI UR31, UR26, 0x3, UR27 ;  /* 0x000000031a1f7899 */ /* 0x000fe4000801021b */
[----:B------:R-:W-:Y:S01]  /*4ca0*/  USHF.L.U32 UR30, UR26, 0x3, URZ ;  /* 0x000000031a1e7899 */ /* 0x000fe2000800063f */
[----:B------:R-:W-:Y:S01]  /*4cb0*/  FMUL R6, R6, UR16 ;  /* 0x0000001006067c20 */ /* 0x000fe20008400000 */
[----:B------:R-:W-:Y:S01]  /*4cc0*/  ISETP.GT.AND P2, PT, R0, 0x8, P5 ;  /* 0x000000080000780c */ /* 0x000fe20002f44270 */
[----:B------:R-:W3:Y:S02]  /*4cd0*/  LDL.LU R216, [R1+0x8] ;  /* 0x0000080001d87983 */ /* 0x000ee40000300800 */
[----:B--2---:R-:W-:-:S05]  /*4ce0*/  FFMA R6, R7, UR14, R6 ;  /* 0x0000000e07067c23 */ /* 0x004fca0008000006 */
[----:B------:R-:W-:-:S05]  /*4cf0*/  F2FP.BF16.F32.PACK_AB R6, RZ, R6 ;  /* 0x00000006ff06723e */ /* 0x000fca00000010ff */
[----:B------:R2:W-:Y:S02]  /*4d00*/  @P1 STG.E.U16 desc[UR12][R4.64+0x2], R6 ;  /* 0x0000020604001986 */ /* 0x0005e4000c10150c */
[----:B--2---:R-:W-:-:S04]  /*4d10*/  IMAD.WIDE.U32 R6, R14, R226, UR30 ;  /* 0x0000001e0e067e25 */ /* 0x004fc8000f8e00e2 */
[----:B------:R-:W-:Y:S01]  /*4d20*/  IMAD.IADD R23, R23, 0x1, R7 ;  /* 0x0000000117177824 */ /* 0x000fe200078e0207 */
[----:B------:R-:W-:Y:S02]  /*4d30*/  IADD3 R7, P0, R18, R6, RZ ;  /* 0x0000000612077210 */ /* 0x000fe40007f1e0ff */
[----:B------:R-:W-:-:S03]  /*4d40*/  IADD3 R8, P1, R6, UR46, RZ ;  /* 0x0000002e06087c10 */ /* 0x000fc6000ff3e0ff */
[----:B------:R-:W-:Y:S01]  /*4d50*/  IMAD.X R9, R23, 0x1, R17, P0 ;  /* 0x0000000117097824 */ /* 0x000fe200000e0611 */
[----:B------:R-:W-:-:S04]  /*4d60*/  LEA R6, P0, R7, UR24, 0x1 ;  /* 0x0000001807067c11 */ /* 0x000fc8000f8008ff */
[----:B------:R-:W-:-:S05]  /*4d70*/  LEA.HI.X R7, R7, UR25, R9, 0x1, P0 ;  /* 0x0000001907077c11 */ /* 0x000fca00080f0c09 */
[----:B------:R2:W4:Y:S01]  /*4d80*/  @P2 LDG.E.LTC128B.U16 R22, desc[UR12][R6.64] ;  /* 0x0000000c06162981 */ /* 0x000522000c1e1520 */
[----:B------:R-:W-:Y:S01]  /*4d90*/  USHF.L.U32 UR28, UR6, 0x1, URZ ;  /* 0x00000001061c7899 */ /* 0x000fe2000800063f */
[----:B------:R-:W-:Y:S01]  /*4da0*/  BSSY B0, `(.L_x_31) ;  /* 0x0000016000007945 */ /* 0x000fe20003800000 */
[----:B------:R-:W-:-:S04]  /*4db0*/  USHF.L.U64.HI UR6, UR6, 0x1, UR7 ;  /* 0x0000000106067899 */ /* 0x000fc80008010207 */
[----:B--2---:R-:W-:Y:S01]  /*4dc0*/  IADD3 R6, P0, R4, UR28, RZ ;  /* 0x0000001c04067c10 */ /* 0x004fe2000ff1e0ff */
[----:B----4-:R-:W-:-:S04]  /*4dd0*/  IMAD.U32 R7, R22, 0x10000, RZ ;  /* 0x0001000016077824 */ /* 0x010fc800078e00ff */
[----:B------:R-:W-:-:S04]  /*4de0*/  FMUL R7, R7, UR16 ;  /* 0x0000001007077c20 */ /* 0x000fc80008400000 */
[----:B---3--:R-:W-:-:S05]  /*4df0*/  FFMA R7, R216, UR14, R7 ;  /* 0x0000000ed8077c23 */ /* 0x008fca0008000007 */
[----:B------:R-:W-:-:S04]  /*4e00*/  F2FP.BF16.F32.PACK_AB R7, RZ, R7 ;  /* 0x00000007ff07723e */ /* 0x000fc800000010ff */
[----:B------:R-:W-:Y:S02]  /*4e10*/  PRMT R9, R7, 0x7610, R9 ;  /* 0x0000761007097816 */ /* 0x000fe40000000009 */
[----:B------:R-:W-:-:S05]  /*4e20*/  IADD3.X R7, R5, UR6, RZ, P0, !PT ;  /* 0x0000000605077c10 */ /* 0x000fca00087fe4ff */
[----:B------:R2:W-:Y:S02]  /*4e30*/  @P2 STG.E.U16 desc[UR12][R6.64], R9 ;  /* 0x0000000906002986 */ /* 0x0005e4000c10150c */
[----:B--2---:R-:W-:-:S03]  /*4e40*/  IADD3.X R9, R23, UR5, RZ, P1, !PT ;  /* 0x0000000517097c10 */ /* 0x004fc60008ffe4ff */
[----:B------:R-:W-:-:S04]  /*4e50*/  IMAD.WIDE.U32 R8, R20, UR23, R8 ;  /* 0x0000001714087c25 */ /* 0x000fc8000f8e0008 */
[----:B------:R-:W-:Y:S02]  /*4e60*/  VIADD R9, R9, UR9 ;  /* 0x0000000909097c36 */ /* 0x000fe40008000000 */
[----:B------:R-:W-:-:S04]  /*4e70*/  IMAD.WIDE.U32 R8, R21, UR45, R8 ;  /* 0x0000002d15087c25 */ /* 0x000fc8000f8e0008 */
[----:B------:R-:W-:Y:S01]  /*4e80*/  VIADD R23, R9, UR8 ;  /* 0x0000000809177c36 */ /* 0x000fe20008000000 */
[----:B------:R-:W-:-:S04]  /*4e90*/  IADD3 R9, P0, P1, R8, UR17, R12 ;  /* 0x0000001108097c10 */ /* 0x000fc8000f91e00c */
[----:B------:R-:W-:Y:S02]  /*4ea0*/  IADD3.X R23, R23, UR20, R13, P0, P1 ;  /* 0x0000001417177c10 */ /* 0x000fe400087e240d */
[----:B------:R-:W-:-:S04]  /*4eb0*/  LEA R8, P0, R9, UR24, 0x1 ;  /* 0x0000001809087c11 */ /* 0x000fc8000f8008ff */
[----:B------:R-:W-:Y:S02]  /*4ec0*/  LEA.HI.X R9, R9, UR25, R23, 0x1, P0 ;  /* 0x0000001909097c11 */ /* 0x000fe400080f0c17 */
[----:B------:R-:W-:-:S13]  /*4ed0*/  ISETP.GT.AND P0, PT, R0, 0x8, P3 ;  /* 0x000000080000780c */ /* 0x000fda0001f04270 */
[----:B------:R-:W-:Y:S05]  /*4ee0*/  @!P0 BRA `(.L_x_32) ;  /* 0x0000000000048947 */ /* 0x000fea0003800000 */
[----:B------:R2:W5:Y:S02]  /*4ef0*/  LDG.E.LTC128B.U16 R22, desc[UR12][R8.64+0x2] ;  /* 0x0000020c08167981 */ /* 0x000564000c1e1520 */
.L_x_32:
[----:B------:R-:W-:Y:S05]  /*4f00*/  BSYNC B0 ;  /* 0x0000000000007941 */ /* 0x000fea0003800000 */
.L_x_31:
[----:B------:R-:W3:Y:S01]  /*4f10*/  LDL.LU R216, [R1+0xc] ;  /* 0x00000c0001d87983 */ /* 0x000ee20000300800 */
[----:B-----5:R-:W-:Y:S01]  /*4f20*/  IMAD.U32 R23, R22, 0x10000, RZ ;  /* 0x0001000016177824 */ /* 0x020fe200078e00ff */
[----:B------:R-:W-:Y:S01]  /*4f30*/  ISETP.GT.AND P1, PT, R3, 0x8, PT ;  /* 0x000000080300780c */ /* 0x000fe20003f24270 */
[----:B------:R-:W-:Y:S01]  /*4f40*/  BSSY B0, `(.L_x_33) ;  /* 0x000000a000007945 */ /* 0x000fe20003800000 */
[----:B------:R-:W-:Y:S01]  /*4f50*/  LOP3.LUT R2, R2, 0xfffffffb, RZ, 0xc0, !PT ;  /* 0xfffffffb02027812 */ /* 0x000fe200078ec0ff */
[----:B------:R-:W-:-:S10]  /*4f60*/  FMUL R23, R23, UR16 ;  /* 0x0000001017177c20 */ /* 0x000fd40008400000 */
[----:B------:R-:W-:Y:S01]  /*4f70*/  @P1 LOP3.LUT R2, R2, 0x4, RZ, 0xfc, !PT ;  /* 0x0000000402021812 */ /* 0x000fe200078efcff */
[----:B---3--:R-:W-:-:S05]  /*4f80*/  FFMA R23, R216, UR14, R23 ;  /* 0x0000000ed8177c23 */ /* 0x008fca0008000017 */
[----:B------:R-:W-:-:S05]  /*4f90*/  F2FP.BF16.F32.PACK_AB R23, RZ, R23 ;  /* 0x00000017ff17723e */ /* 0x000fca00000010ff */
[----:B------:R3:W-:Y:S01]  /*4fa0*/  @P0 STG.E.U16 desc[UR12][R6.64+0x2], R23 ;  /* 0x0000021706000986 */ /* 0x0007e2000c10150c */
[----:B------:R-:W-:-:S13]  /*4fb0*/  ISETP.GT.AND P0, PT, R0, RZ, P1 ;  /* 0x000000ff0000720c */ /* 0x000fda0000f04270 */
[----:B---3--:R-:W-:Y:S05]  /*4fc0*/  @!P0 BRA `(.L_x_34) ;  /* 0x0000000000048947 */ /* 0x008fea0003800000 */
[----:B------:R3:W5:Y:S02]  /*4fd0*/  LDG.E.LTC128B.U16 R22, desc[UR12][R10.64+0x10] ;  /* 0x0000100c0a167981 */ /* 0x000764000c1e1520 */
.L_x_34:
[----:B------:R-:W-:Y:S05]  /*4fe0*/  BSYNC B0 ;  /* 0x0000000000007941 */ /* 0x000fea0003800000 */
.L_x_33:
[----:B------:R-:W4:Y:S01]  /*4ff0*/  LDL.LU R216, [R1+0x10] ;  /* 0x0000100001d87983 */ /* 0x000f220000300800 */
[----:B-----5:R-:W-:Y:S01]  /*5000*/  IMAD.U32 R23, R22, 0x10000, RZ ;  /* 0x0001000016177824 */ /* 0x020fe200078e00ff */
[----:B------:R-:W-:Y:S01]  /*5010*/  ISETP.GT.AND P2, PT, R3, 0x9, PT ;  /* 0x000000090300780c */ /* 0x000fe20003f44270 */
[----:B------:R-:W-:Y:S01]  /*5020*/  BSSY B0, `(.L_x_35) ;  /* 0x000000a000007945 */ /* 0x000fe20003800000 */
[----:B------:R-:W-:Y:S01]  /*5030*/  LOP3.LUT R2, R2, 0xfffffff7, RZ, 0xc0, !PT ;  /* 0xfffffff702027812 */ /* 0x000fe200078ec0ff */
[----:B------:R-:W-:-:S10]  /*5040*/  FMUL R23, R23, UR16 ;  /* 0x0000001017177c20 */ /* 0x000fd40008400000 */
[----:B------:R-:W-:Y:S01]  /*5050*/  @P2 LOP3.LUT R2, R2, 0x8, RZ, 0xfc, !PT ;  /* 0x0000000802022812 */ /* 0x000fe200078efcff */
[----:B----4-:R-:W-:-:S05]  /*5060*/  FFMA R23, R216, UR14, R23 ;  /* 0x0000000ed8177c23 */ /* 0x010fca0008000017 */
[----:B------:R-:W-:-:S05]  /*5070*/  F2FP.BF16.F32.PACK_AB R23, RZ, R23 ;  /* 0x00000017ff17723e */ /* 0x000fca00000010ff */
[----:B------:R4:W-:Y:S01]  /*5080*/  @P0 STG.E.U16 desc[UR12][R4.64+0x10], R23 ;  /* 0x0000101704000986 */ /* 0x0009e2000c10150c */
[----:B------:R-:W-:-:S13]  /*5090*/  ISETP.GT.AND P0, PT, R0, RZ, P2 ;  /* 0x000000ff0000720c */ /* 0x000fda0001704270 */
[----:B----4-:R-:W-:Y:S05]  /*50a0*/  @!P0 BRA `(.L_x_36) ;  /* 0x0000000000048947 */ /* 0x010fea0003800000 */
[----:B------:R4:W5:Y:S02]  /*50b0*/  LDG.E.LTC128B.U16 R22, desc[UR12][R10.64+0x12] ;  /* 0x0000120c0a167981 */ /* 0x000964000c1e1520 */
.L_x_36:
[----:B------:R-:W-:Y:S05]  /*50c0*/  BSYNC B0 ;  /* 0x0000000000007941 */ /* 0x000fea0003800000 */
.L_x_35:
[----:B------:R-:W2:Y:S01]  /*50d0*/  LDL.LU R216, [R1+0x14] ;  /* 0x0000140001d87983 */ /* 0x000ea20000300800 */
[----:B-----5:R-:W-:Y:S01]  /*50e0*/  IMAD.U32 R23, R22, 0x10000, RZ ;  /* 0x0001000016177824 */ /* 0x020fe200078e00ff */
[----:B------:R-:W-:Y:S01]  /*50f0*/  ISETP.GT.AND P1, PT, R0, 0x8, P1 ;  /* 0x000000080000780c */ /* 0x000fe20000f24270 */
[----:B------:R-:W-:Y:S02]  /*5100*/  BSSY B0, `(.L_x_37) ;  /* 0x0000007000007945 */ /* 0x000fe40003800000 */
[----:B------:R-:W-:-:S04]  /*5110*/  FMUL R23, R23, UR16 ;  /* 0x0000001017177c20 */ /* 0x000fc80008400000 */
[----:B--2---:R-:W-:-:S05]  /*5120*/  FFMA R23, R216, UR14, R23 ;  /* 0x0000000ed8177c23 */ /* 0x004fca0008000017 */
[----:B------:R-:W-:-:S05]  /*5130*/  F2FP.BF16.F32.PACK_AB R23, RZ, R23 ;  /* 0x00000017ff17723e */ /* 0x000fca00000010ff */
[----:B------:R2:W-:Y:S01]  /*5140*/  @P0 STG.E.U16 desc[UR12][R4.64+0x12], R23 ;  /* 0x0000121704000986 */ /* 0x0005e2000c10150c */
[----:B------:R-:W-:Y:S05]  /*5150*/  @!P1 BRA `(.L_x_38) ;  /* 0x0000000000049947 */ /* 0x000fea0003800000 */
[----:B------:R0:W5:Y:S02]  /*5160*/  LDG.E.LTC128B.U16 R22, desc[UR12][R8.64+0x10] ;  /* 0x0000100c08167981 */ /* 0x000164000c1e1520 */
.L_x_38:
[----:B------:R-:W-:Y:S05]  /*5170*/  BSYNC B0 ;  /* 0x0000000000007941 */ /* 0x000fea0003800000 */
.L_x_37:
[----:B------:R-:W3:Y:S01]  /*5180*/  LDL.LU R216, [R1+0x18] ;  /* 0x0000180001d87983 */ /* 0x000ee20000300800 */
[----:B--2--5:R-:W-:Y:S01]  /*5190*/  IMAD.U32 R23, R22, 0x10000, RZ ;  /* 0x0001000016177824 */ /* 0x024fe200078e00ff */
[----:B------:R-:W-:Y:S01]  /*51a0*/  ISETP.GT.AND P0, PT, R0, 0x8, P2 ;  /* 0x000000080000780c */ /* 0x000fe20001704270 */
[----:B------:R-:W-:Y:S02]  /*51b0*/  BSSY B0, `(.L_x_39) ;  /* 0x0000007000007945 */ /* 0x000fe40003800000 */
[----:B------:R-:W-:-:S04]  /*51c0*/  FMUL R23, R23, UR16 ;  /* 0x0000001017177c20 */ /* 0x000fc80008400000 */
[----:B---3--:R-:W-:-:S05]  /*51d0*/  FFMA R23, R216, UR14, R23 ;  /* 0x0000000ed8177c23 */ /* 0x008fca0008000017 */
[----:B------:R-:W-:-:S05]  /*51e0*/  F2FP.BF16.F32.PACK_AB R23, RZ, R23 ;  /* 0x00000017ff17723e */ /* 0x000fca00000010ff */
[----:B------:R2:W-:Y:S01]  /*51f0*/  @P1 STG.E.U16 desc[UR12][R6.64+0x10], R23 ;  /* 0x0000101706001986 */ /* 0x0005e2000c10150c */
[----:B------:R-:W-:Y:S05]  /*5200*/  @!P0 BRA `(.L_x_40) ;  /* 0x0000000000048947 */ /* 0x000fea0003800000 */
[----:B------:R3:W5:Y:S02]  /*5210*/  LDG.E.LTC128B.U16 R22, desc[UR12][R8.64+0x12] ;  /* 0x0000120c08167981 */ /* 0x000764000c1e1520 */
.L_x_40:
[----:B------:R-:W-:Y:S05]  /*5220*/  BSYNC B0 ;  /* 0x0000000000007941 */ /* 0x000fea0003800000 */
.L_x_39:
[----:B------:R-:W4:Y:S01]  /*5230*/  LDL.LU R217, [R1+0x1c] ;  /* 0x00001c0001d97983 */ /* 0x000f220000300800 */
[----:B--2--5:R-:W-:Y:S01]  /*5240*/  IMAD.U32 R23, R22, 0x10000, RZ ;  /* 0x0001000016177824 */ /* 0x024fe200078e00ff */
[----:B------:R-:W-:Y:S01]  /*5250*/  ISETP.GT.AND P3, PT, R3, 0x10, PT ;  /* 0x000000100300780c */ /* 0x000fe20003f64270 */
[----:B------:R-:W-:Y:S01]  /*5260*/  BSSY B0, `(.L_x_41) ;  /* 0x000000b000007945 */ /* 0x000fe20003800000 */
[----:B------:R-:W-:Y:S01]  /*5270*/  LOP3.LUT R2, R2, 0xffffffef, RZ, 0xc0, !PT ;  /* 0xffffffef02027812 */ /* 0x000fe200078ec0ff */
[----:B------:R-:W-:Y:S01]  /*5280*/  FMUL R23, R23, UR16 ;  /* 0x0000001017177c20 */ /* 0x000fe20008400000 */
[----:B------:R-:W-:Y:S02]  /*5290*/  ISETP.GT.AND P1, PT, R0, RZ, P3 ;  /* 0x000000ff0000720c */ /* 0x000fe40001f24270 */
[----:B------:R-:W-:-:S07]  /*52a0*/  PRMT R216, R22, 0x7610, R216 ;  /* 0x0000761016d87816 */ /* 0x000fce00000000d8 */
[----:B------:R-:W-:Y:S01]  /*52b0*/  @P3 LOP3.LUT R2, R2, 0x10, RZ, 0xfc, !PT ;  /* 0x0000001002023812 */ /* 0x000fe200078efcff */
[----:B----4-:R-:W-:-:S05]  /*52c0*/  FFMA R23, R217, UR14, R23 ;  /* 0x0000000ed9177c23 */ /* 0x010fca0008000017 */
[----:B------:R-:W-:-:S05]  /*52d0*/  F2FP.BF16.F32.PACK_AB R23, RZ, R23 ;  /* 0x00000017ff17723e */ /* 0x000fca00000010ff */
[----:B------:R2:W-:Y:S01]  /*52e0*/  @P0 STG.E.U16 desc[UR12][R6.64+0x12], R23 ;  /* 0x0000121706000986 */ /* 0x0005e2000c10150c */
[----:B------:R-:W-:Y:S05]  /*52f0*/  @!P1 BRA `(.L_x_42) ;  /* 0x0000000000049947 */ /* 0x000fea0003800000 */
[----:B------:R4:W5:Y:S02]  /*5300*/  LDG.E.LTC128B.U16 R216, desc[UR12][R10.64+0x20] ;  /* 0x0000200c0ad87981 */ /* 0x000964000c1e1520 */
.L_x_42:
[----:B------:R-:W-:Y:S05]  /*5310*/  BSYNC B0 ;  /* 0x0000000000007941 */ /* 0x000fea0003800000 */
.L_x_41:
[----:B--2---:R-:W2:Y:S01]  /*5320*/  LDL.LU R23, [R1+0x20] ;  /* 0x0000200001177983 */ /* 0x004ea20000300800 */
[----:B-----5:R-:W-:Y:S01]  /*5330*/  IMAD.U32 R22, R216, 0x10000, RZ ;  /* 0x00010000d8167824 */ /* 0x020fe200078e00ff */
[----:B------:R-:W-:Y:S01]  /*5340*/  IADD3 R219, P0, R14, 0x40, RZ ;  /* 0x000000400edb7810 */ /* 0x000fe20007f1e0ff */
[----:B------:R-:W-:Y:S01]  /*5350*/  BSSY B0, `(.L_x_43) ;  /* 0x0000017000007945 */ /* 0x000fe20003800000 */
[----:B------:R-:W-:Y:S01]  /*5360*/  ISETP.GT.AND P2, PT, R3, 0x11, PT ;  /* 0x000000110300780c */ /* 0x000fe20003f44270 */
[----:B------:R-:W-:Y:S01]  /*5370*/  FMUL R22, R22, UR16 ;  /* 0x0000001016167c20 */ /* 0x000fe20008400000 */
[----:B------:R-:W-:-:S11]  /*5380*/  LOP3.LUT R2, R2, 0xffbfffff, RZ, 0xc0, !PT ;  /* 0xffbfffff02027812 */ /* 0x000fd600078ec0ff */
[----:B------:R-:W-:Y:S01]  /*5390*/  @P2 LOP3.LUT R2, R2, 0x400000, RZ, 0xfc, !PT ;  /* 0x0040000002022812 */ /* 0x000fe200078efcff */
[----:B--2---:R-:W-:-:S05]  /*53a0*/  FFMA R22, R23, UR14, R22 ;  /* 0x0000000e17167c23 */ /* 0x004fca0008000016 */
[----:B------:R-:W-:-:S05]  /*53b0*/  F2FP.BF16.F32.PACK_AB R22, RZ, R22 ;  /* 0x00000016ff16723e */ /* 0x000fca00000010ff */
[----:B------:R2:W-:Y:S02]  /*53c0*/  @P1 STG.E.U16 desc[UR12][R4.64+0x20], R22 ;  /* 0x0000201604001986 */ /* 0x0005e4000c10150c */
[----:B--2---:R-:W-:-:S04]  /*53d0*/  IMAD.X R22, RZ, RZ, R15, P0 ;  /* 0x000000ffff167224 */ /* 0x004fc800000e060f */
[----:B------:R-:W-:-:S04]  /*53e0*/  IMAD R22, R22, UR26, RZ ;  /* 0x0000001a16167c24 */ /* 0x000fc8000f8e02ff */
[C---:B------:R-:W-:Y:S02]  /*53f0*/  IMAD R228, R219.reuse, UR27, R22 ;  /* 0x0000001bdbe47c24 */ /* 0x040fe4000f8e0216 */
[----:B------:R-:W-:-:S04]  /*5400*/  IMAD.WIDE.U32 R22, R219, R226, UR4 ;  /* 0x00000004db167e25 */ /* 0x000fc8000f8e00e2 */
[----:B------:R-:W-:Y:S02]  /*5410*/  IMAD.IADD R23, R228, 0x1, R23 ;  /* 0x00000001e4177824 */ /* 0x000fe400078e0217 */
[----:B------:R-:W-:-:S04]  /*5420*/  IMAD.WIDE.U32 R22, R20, UR23, R22 ;  /* 0x0000001714167c25 */ /* 0x000fc8000f8e0016 */
[----:B------:R-:W-:Y:S02]  /*5430*/  VIADD R23, R23, UR9 ;  /* 0x0000000917177c36 */ /* 0x000fe40008000000 */
[----:B------:R-:W-:-:S04]  /*5440*/  IMAD.WIDE.U32 R22, R21, UR45, R22 ;  /* 0x0000002d15167c25 */ /* 0x000fc8000f8e0016 */
[----:B------:R-:W-:Y:S01]  /*5450*/  VIADD R23, R23, UR8 ;  /* 0x0000000817177c36 */ /* 0x000fe20008000000 */
[----:B------:R-:W-:Y:S02]  /*5460*/  IADD3 R240, P0, P1, R22, UR17, R12 ;  /* 0x0000001116f07c10 */ /* 0x000fe4000f91e00c */
[----:B------:R-:W-:Y:S02]  /*5470*/  PRMT R22, R216, 0x7610, R22 ;  /* 0x00007610d8167816 */ /* 0x000fe40000000016 */
[----:B------:R-:W-:Y:S02]  /*5480*/  IADD3.X R246, R23, UR20, R13, P0, P1 ;  /* 0x0000001417f67c10 */ /* 0x000fe400087e240d */
[----:B------:R-:W-:-:S13]  /*5490*/  ISETP.GT.AND P0, PT, R0, RZ, P2 ;  /* 0x000000ff0000720c */ /* 0x000fda0001704270 */
[----:B------:R-:W-:Y:S05]  /*54a0*/  @!P0 BRA `(.L_x_44) ;  /* 0x0000000000048947 */ /* 0x000fea0003800000 */
[----:B------:R2:W5:Y:S02]  /*54b0*/  LDG.E.LTC128B.U16 R22, desc[UR12][R10.64+0x22] ;  /* 0x0000220c0a167981 */ /* 0x000564000c1e1520 */
.L_x_44:
[----:B------:R-:W-:Y:S05]  /*54c0*/  BSYNC B0 ;  /* 0x0000000000007941 */ /* 0x000fea0003800000 */
.L_x_43:
[----:B------:R-:W3:Y:S01]  /*54d0*/  LDL.LU R216, [R1+0x24] ;  /* 0x0000240001d87983 */ /* 0x000ee20000300800 */
[----:B-----5:R-:W-:Y:S01]  /*54e0*/  IMAD.U32 R23, R22, 0x10000, RZ ;  /* 0x0001000016177824 */ /* 0x020fe200078e00ff */
[----:B------:R-:W-:Y:S03]  /*54f0*/  BSSY B0, `(.L_x_45) ;  /* 0x0000008000007945 */ /* 0x000fe60003800000 */
[----:B------:R-:W-:-:S04]  /*5500*/  FMUL R23, R23, UR16 ;  /* 0x0000001017177c20 */ /* 0x000fc80008400000 */
[----:B---3--:R-:W-:-:S05]  /*5510*/  FFMA R23, R216, UR14, R23 ;  /* 0x0000000ed8177c23 */ /* 0x008fca0008000017 */
[----:B------:R-:W-:-:S05]  /*5520*/  F2FP.BF16.F32.PACK_AB R23, RZ, R23 ;  /* 0x00000017ff17723e */ /* 0x000fca00000010ff */
[----:B------:R3:W-:Y:S01]  /*5530*/  @P0 STG.E.U16 desc[UR12][R4.64+0x22], R23 ;  /* 0x0000221704000986 */ /* 0x0007e2000c10150c */
[----:B------:R-:W-:-:S13]  /*5540*/  ISETP.GT.AND P0, PT, R0, 0x8, P3 ;  /* 0x000000080000780c */ /* 0x000fda0001f04270 */
[----:B---3--:R-:W-:Y:S05]  /*5550*/  @!P0 BRA `(.L_x_46) ;  /* 0x0000000000048947 */ /* 0x008fea0003800000 */
[----:B------:R3:W5:Y:S02]  /*5560*/  LDG.E.LTC128B.U16 R22, desc[UR12][R8.64+0x20] ;  /* 0x0000200c08167981 */ /* 0x000764000c1e1520 */
.L_x_46:
[----:B------:R-:W-:Y:S05]  /*5570*/  BSYNC B0 ;  /* 0x0000000000007941 */ /* 0x000fea0003800000 */
.L_x_45:
[----:B------:R-:W2:Y:S01]  /*5580*/  LDL.LU R216, [R1+0x28] ;  /* 0x0000280001d87983 */ /* 0x000ea20000300800 */
[----:B-----5:R-:W-:Y:S01]  /*5590*/  IMAD.U32 R23, R22, 0x10000, RZ ;  /* 0x0001000016177824 */ /* 0x020fe200078e00ff */
[----:B------:R-:W-:Y:S03]  /*55a0*/  BSSY B0, `(.L_x_47) ;  /* 0x0000008000007945 */ /* 0x000fe60003800000 */
[----:B------:R-:W-:-:S04]  /*55b0*/  FMUL R23, R23, UR16 ;  /* 0x0000001017177c20 */ /* 0x000fc80008400000 */
[----:B--2---:R-:W-:-:S05]  /*55c0*/  FFMA R23, R216, UR14, R23 ;  /* 0x0000000ed8177c23 */ /* 0x004fca0008000017 */
[----:B------:R-:W-:-:S05]  /*55d0*/  F2FP.BF16.F32.PACK_AB R23, RZ, R23 ;  /* 0x00000017ff17723e */ /* 0x000fca00000010ff */
[----:B------:R2:W-:Y:S01]  /*55e0*/  @P0 STG.E.U16 desc[UR12][R6.64+0x20], R23 ;  /* 0x0000201706000986 */ /* 0x0005e2000c10150c */
[----:B------:R-:W-:-:S13]  /*55f0*/  ISETP.GT.AND P0, PT, R0, 0x8, P2 ;  /* 0x000000080000780c */ /* 0x000fda0001704270 */
[----:B--2---:R-:W-:Y:S05]  /*5600*/  @!P0 BRA `(.L_x_48) ;  /* 0x0000000000048947 */ /* 0x004fea0003800000 */
[----:B------:R2:W5:Y:S02]  /*5610*/  LDG.E.LTC128B.U16 R22, desc[UR12][R8.64+0x22] ;  /* 0x0000220c08167981 */ /* 0x000564000c1e1520 */
.L_x_48:
[----:B------:R-:W-:Y:S05]  /*5620*/  BSYNC B0 ;  /* 0x0000000000007941 */ /* 0x000fea0003800000 */
.L_x_47:
[----:B------:R-:W3:Y:S01]  /*5630*/  LDL.LU R217, [R1+0x2c] ;  /* 0x00002c0001d97983 */ /* 0x000ee20000300800 */
[----:B-----5:R-:W-:Y:S01]  /*5640*/  IMAD.U32 R23, R22, 0x10000, RZ ;  /* 0x0001000016177824 */ /* 0x020fe200078e00ff */
[----:B------:R-:W-:Y:S01]  /*5650*/  ISETP.GT.AND P3, PT, R3, 0x18, PT ;  /* 0x000000180300780c */ /* 0x000fe20003f64270 */
[----:B------:R-:W-:Y:S01]  /*5660*/  BSSY B0, `(.L_x_49) ;  /* 0x000000b000007945 */ /* 0x000fe20003800000 */
[----:B------:R-:W-:Y:S01]  /*5670*/  LOP3.LUT R2, R2, 0xfbffffff, RZ, 0xc0, !PT ;  /* 0xfbffffff02027812 */ /* 0x000fe200078ec0ff */
[----:B------:R-:W-:Y:S01]  /*5680*/  FMUL R23, R23, UR16 ;  /* 0x0000001017177c20 */ /* 0x000fe20008400000 */
[----:B------:R-:W-:-:S09]  /*5690*/  PRMT R216, R22, 0x7610, R216 ;  /* 0x0000761016d87816 */ /* 0x000fd200000000d8 */
[----:B------:R-:W-:Y:S01]  /*56a0*/  @P3 LOP3.LUT R2, R2, 0x4000000, RZ, 0xfc, !PT ;  /* 0x0400000002023812 */ /* 0x000fe200078efcff */
[----:B---3--:R-:W-:-:S05]  /*56b0*/  FFMA R23, R217, UR14, R23 ;  /* 0x0000000ed9177c23 */ /* 0x008fca0008000017 */
[----:B------:R-:W-:-:S05]  /*56c0*/  F2FP.BF16.F32.PACK_AB R23, RZ, R23 ;  /* 0x00000017ff17723e */ /* 0x000fca00000010ff */
[----:B------:R3:W-:Y:S01]  /*56d0*/  @P0 STG.E.U16 desc[UR12][R6.64+0x22], R23 ;  /* 0x0000221706000986 */ /* 0x0007e2000c10150c */
[----:B------:R-:W-:-:S13]  /*56e0*/  ISETP.GT.AND P0, PT, R0, RZ, P3 ;  /* 0x000000ff0000720c */ /* 0x000fda0001f04270 */
[----:B---3--:R-:W-:Y:S05]  /*56f0*/  @!P0 BRA `(.L_x_50) ;  /* 0x0000000000048947 */ /* 0x008fea0003800000 */
[----:B------:R3:W5:Y:S02]  /*5700*/  LDG.E.LTC128B.U16 R216, desc[UR12][R10.64+0x30] ;  /* 0x0000300c0ad87981 */ /* 0x000764000c1e1520 */
.L_x_50:
[----:B------:R-:W-:Y:S05]  /*5710*/  BSYNC B0 ;  /* 0x0000000000007941 */ /* 0x000fea0003800000 */
.L_x_49:
[----:B------:R-:W2:Y:S01]  /*5720*/  LDL.LU R23, [R1+0x30] ;  /* 0x0000300001177983 */ /* 0x000ea20000300800 */
[----:B-----5:R-:W-:Y:S01]  /*5730*/  IMAD.U32 R22, R216, 0x10000, RZ ;  /* 0x00010000d8167824 */ /* 0x020fe200078e00ff */
[----:B------:R-:W-:Y:S01]  /*5740*/  ISETP.GT.AND P2, PT, R3, 0x19, PT ;  /* 0x000000190300780c */ /* 0x000fe20003f44270 */
[----:B------:R-:W-:Y:S01]  /*5750*/  BSSY B0, `(.L_x_51) ;  /* 0x0000017000007945 */ /* 0x000fe20003800000 */
[----:B------:R-:W-:Y:S01]  /*5760*/  LOP3.LUT R2, R2, 0xfdffffff, RZ, 0xc0, !PT ;  /* 0xfdffffff02027812 */ /* 0x000fe200078ec0ff */
[----:B------:R-:W-:-:S10]  /*5770*/  FMUL R22, R22, UR16 ;  /* 0x0000001016167c20 */ /* 0x000fd40008400000 */
[----:B------:R-:W-:Y:S01]  /*5780*/  @P2 LOP3.LUT R2, R2, 0x2000000, RZ, 0xfc, !PT ;  /* 0x0200000002022812 */ /* 0x000fe200078efcff */
[----:B--2---:R-:W-:-:S05]  /*5790*/  FFMA R22, R23, UR14, R22 ;  /* 0x0000000e17167c23 */ /* 0x004fca0008000016 */
[----:B------:R-:W-:-:S05]  /*57a0*/  F2FP.BF16.F32.PACK_AB R22, RZ, R22 ;  /* 0x00000016ff16723e */ /* 0x000fca00000010ff */
[----:B------:R2:W-:Y:S01]  /*57b0*/  @P0 STG.E.U16 desc[UR12][R4.64+0x30], R22 ;  /* 0x0000301604000986 */ /* 0x0005e2000c10150c */
[----:B------:R-:W-:-:S05]  /*57c0*/  IADD3 R221, P0, R14, 0x80, RZ ;  /* 0x000000800edd7810 */ /* 0x000fca0007f1e0ff */
        /* <DEDUP_REMOVED lines=15> */
.L_x_52:
[----:B------:R-:W-:Y:S05]  /*58c0*/  BSYNC B0 ;  /* 0x0000000000007941 */ /* 0x000fea0003800000 */
.L_x_51:
        /* <DEDUP_REMOVED lines=10> */
.L_x_54:
[----:B------:R-:W-:Y:S05]  /*5970*/  BSYNC B0 ;  /* 0x0000000000007941 */ /* 0x000fea0003800000 */
.L_x_53:
[----:B------:R-:W2:Y:S01]  /*5980*/  LDL.LU R216, [R1+0x38] ;  /* 0x0000380001d87983 */ /* 0x000ea20000300800 */
[----:B-----5:R-:W-:Y:S01]  /*5990*/  IMAD.U32 R23, R22, 0x10000, RZ ;  /* 0x0001000016177824 */ /* 0x020fe200078e00ff */
[----:B------:R-:W-:Y:S03]  /*59a0*/  BSSY B0, `(.L_x_55) ;  /* 0x0000015000007945 */ /* 0x000fe60003800000 */
[----:B------:R-:W-:-:S04]  /*59b0*/  FMUL R23, R23, UR16 ;  /* 0x0000001017177c20 */ /* 0x000fc80008400000 */
[----:B--2---:R-:W-:-:S05]  /*59c0*/  FFMA R23, R216, UR14, R23 ;  /* 0x0000000ed8177c23 */ /* 0x004fca0008000017 */
[----:B------:R-:W-:-:S05]  /*59d0*/  F2FP.BF16.F32.PACK_AB R23, RZ, R23 ;  /* 0x00000017ff17723e */ /* 0x000fca00000010ff */
[----:B------:R2:W-:Y:S01]  /*59e0*/  @P0 STG.E.U16 desc[UR12][R6.64+0x30], R23 ;  /* 0x0000301706000986 */ /* 0x0005e2000c10150c */
[----:B------:R-:W-:-:S05]  /*59f0*/  IADD3 R220, P0, R14, 0xc0, RZ ;  /* 0x000000c00edc7810 */ /* 0x000fca0007f1e0ff */
[----:B------:R-:W-:-:S04]  /*5a00*/  IMAD.X R14, RZ, RZ, R15, P0 ;  /* 0x000000ffff0e7224 */ /* 0x000fc800000e060f */
        /* <DEDUP_REMOVED lines=11> */
[----:B------:R-:W-:-:S13]  /*5ac0*/  ISETP.GT.AND P0, PT, R0, 0x8, P2 ;  /* 0x000000080000780c */ /* 0x000fda0001704270 */
[----:B--2---:R-:W-:Y:S05]  /*5ad0*/  @!P0 BRA `(.L_x_56) ;  /* 0x0000000000048947 */ /* 0x004fea0003800000 */
[----:B------:R2:W5:Y:S02]  /*5ae0*/  LDG.E.LTC128B.U16 R14, desc[UR12][R8.64+0x32] ;  /* 0x0000320c080e7981 */ /* 0x000564000c1e1520 */
.L_x_56:
[----:B------:R-:W-:Y:S05]  /*5af0*/  BSYNC B0 ;  /* 0x0000000000007941 */ /* 0x000fea0003800000 */
.L_x_55:
        /* <DEDUP_REMOVED lines=13> */
.L_x_58:
[----:B------:R-:W-:Y:S05]  /*5bd0*/  BSYNC B0 ;  /* 0x0000000000007941 */ /* 0x000fea0003800000 */
.L_x_57:
        /* <DEDUP_REMOVED lines=10> */
[----:B------:R-:W-:-:S13]  /*5c80*/  ISETP.GT.AND P0, PT, R0, RZ, P1 ;  /* 0x000000ff0000720c */ /* 0x000fda0000f04270 */
[----:B--2---:R-:W-:Y:S05]  /*5c90*/  @!P0 BRA `(.L_x_60) ;  /* 0x0000000000048947 */ /* 0x004fea0003800000 */
[----:B------:R2:W5:Y:S02]  /*5ca0*/  LDG.E.LTC128B.U16 R14, desc[UR12][R10.64+0x42] ;  /* 0x0000420c0a0e7981 */ /* 0x000564000c1e1520 */
.L_x_60:
[----:B------:R-:W-:Y:S05]  /*5cb0*/  BSYNC B0 ;  /* 0x0000000000007941 */ /* 0x000fea0003800000 */
.L_x_59:
        /* <DEDUP_REMOVED lines=10> */
.L_x_62:
[----:B------:R-:W-:Y:S05]  /*5d60*/  BSYNC B0 ;  /* 0x0000000000007941 */ /* 0x000fea0003800000 */
.L_x_61:
[----:B------:R-:W2:Y:S01]  /*5d70*/  LDL.LU R23, [R1+0x48] ;  /* 0x0000480001177983 */ /* 0x000ea20000300800 */
[C---:B-----5:R-:W-:Y:S01]  /*5d80*/  IMAD.U32 R15, R14.reuse, 0x10000, RZ ;  /* 0x000100000e0f7824 */ /* 0x060fe200078e00ff */
[----:B------:R-:W-:Y:S01]  /*5d90*/  BSSY B0, `(.L_x_63) ;  /* 0x0000009000007945 */ /* 0x000fe20003800000 */
[----:B------:R-:W-:Y:S02]  /*5da0*/  PRMT R22, R14, 0x7610, R22 ;  /* 0x000076100e167816 */ /* 0x000fe40000000016 */
[----:B------:R-:W-:-:S04]  /*5db0*/  FMUL R15, R15, UR16 ;  /* 0x000000100f0f7c20 */ /* 0x000fc80008400000 */
[----:B--2---:R-:W-:-:S05]  /*5dc0*/  FFMA R15, R23, UR14, R15 ;  /* 0x0000000e170f7c23 */ /* 0x004fca000800000f */
[----:B------:R-:W-:-:S05]  /*5dd0*/  F2FP.BF16.F32.PACK_AB R15, RZ, R15 ;  /* 0x0000000fff0f723e */ /* 0x000fca00000010ff */
[----:B------:R2:W-:Y:S01]  /*5de0*/  @P0 STG.E.U16 desc[UR12][R6.64+0x40], R15 ;  /* 0x0000400f06000986 */ /* 0x0005e2000c10150c */
[----:B------:R-:W-:-:S13]  /*5df0*/  ISETP.GT.AND P0, PT, R0, 0x8, P1 ;  /* 0x000000080000780c */ /* 0x000fda0000f04270 */
[----:B--2---:R-:W-:Y:S05]  /*5e00*/  @!P0 BRA `(.L_x_64) ;  /* 0x0000000000048947 */ /* 0x004fea0003800000 */
[----:B------:R2:W5:Y:S02]  /*5e10*/  LDG.E.LTC128B.U16 R22, desc[UR12][R8.64+0x42] ;  /* 0x0000420c08167981 */ /* 0x000564000c1e1520 */
.L_x_64:
[----:B------:R-:W-:Y:S05]  /*5e20*/  BSYNC B0 ;  /* 0x0000000000007941 */ /* 0x000fea0003800000 */
.L_x_63:
[----:B------:R-:W3:Y:S01]  /*5e30*/  LDL.LU R15, [R1+0x4c] ;  /* 0x00004c00010f7983 */ /* 0x000ee20000300800 */
[----:B-----5:R-:W-:Y:S01]  /*5e40*/  IMAD.U32 R14, R22, 0x10000, RZ ;  /* 0x00010000160e7824 */ /* 0x020fe200078e00ff */
[----:B------:R-:W-:Y:S01]  /*5e50*/  ISETP.GT.AND P2, PT, R3, 0x28, PT ;  /* 0x000000280300780c */ /* 0x000fe20003f44270 */
[----:B------:R-:W-:Y:S01]  /*5e60*/  IMAD.WIDE.U32 R224, R219, R226, UR30 ;  /* 0x0000001edbe07e25 */ /* 0x000fe2000f8e00e2 */
[----:B------:R-:W-:-:S03]  /*5e70*/  LOP3.LUT R2, R2, 0xffdfffff, RZ, 0xc0, !PT ;  /* 0xffdfffff02027812 */ /* 0x000fc600078ec0ff */
[----:B------:R-:W-:Y:S01]  /*5e80*/  FMUL R14, R14, UR16 ;  /* 0x000000100e0e7c20 */ /* 0x000fe20008400000 */
[----:B------:R-:W-:Y:S01]  /*5e90*/  BSSY B0, `(.L_x_65) ;  /* 0x0000012000007945 */ /* 0x000fe20003800000 */
[----:B------:R-:W-:-:S06]  /*5ea0*/  IMAD.IADD R236, R228, 0x1, R225 ;  /* 0x00000001e4ec7824 */ /* 0x000fcc00078e02e1 */
[----:B------:R-:W-:Y:S01]  /*5eb0*/  @P2 LOP3.LUT R2, R2, 0x200000, RZ, 0xfc, !PT ;  /* 0x0020000002022812 */ /* 0x000fe200078efcff */
[----:B---3--:R-:W-:-:S05]  /*5ec0*/  FFMA R14, R15, UR14, R14 ;  /* 0x0000000e0f0e7c23 */ /* 0x008fca000800000e */
[----:B------:R-:W-:-:S05]  /*5ed0*/  F2FP.BF16.F32.PACK_AB R14, RZ, R14 ;  /* 0x0000000eff0e723e */ /* 0x000fca00000010ff */
[----:B------:R3:W-:Y:S02]  /*5ee0*/  @P0 STG.E.U16 desc[UR12][R6.64+0x42], R14 ;  /* 0x0000420e06000986 */ /* 0x0007e4000c10150c */
[----:B---3--:R-:W-:-:S04]  /*5ef0*/  IADD3 R14, P0, R224, UR46, RZ ;  /* 0x0000002ee00e7c10 */ /* 0x008fc8000ff1e0ff */
[----:B------:R-:W-:-:S03]  /*5f00*/  IADD3.X R15, R236, UR5, RZ, P0, !PT ;  /* 0x00000005ec0f7c10 */ /* 0x000fc600087fe4ff */
        /* <DEDUP_REMOVED lines=10> */
.L_x_66:
[----:B------:R-:W-:Y:S05]  /*5fb0*/  BSYNC B0 ;  /* 0x0000000000007941 */ /* 0x000fea0003800000 */
.L_x_65:
        /* <DEDUP_REMOVED lines=13> */
.L_x_68:
[----:B------:R-:W-:Y:S05]  /*6090*/  BSYNC B0 ;  /* 0x0000000000007941 */ /* 0x000fea0003800000 */
.L_x_67:
        /* <DEDUP_REMOVED lines=10> */
.L_x_70:
[----:B------:R-:W-:Y:S05]  /*6140*/  BSYNC B0 ;  /* 0x0000000000007941 */ /* 0x000fea0003800000 */
.L_x_69:
        /* <DEDUP_REMOVED lines=10> */
.L_x_72:
[----:B------:R-:W-:Y:S05]  /*61f0*/  BSYNC B0 ;  /* 0x0000000000007941 */ /* 0x000fea0003800000 */
.L_x_71:
        /* <DEDUP_REMOVED lines=14> */
.L_x_74:
[----:B------:R-:W-:Y:S05]  /*62e0*/  BSYNC B0 ;  /* 0x0000000000007941 */ /* 0x000fea0003800000 */
.L_x_73:
[----:B------:R-:W2:Y:S01]  /*62f0*/  LDL.LU R15, [R1+0x60] ;  /* 0x00006000010f7983 */ /* 0x000ea20000300800 */
[----:B-----5:R-:W-:Y:S01]  /*6300*/  IMAD.U32 R14, R218, 0x10000, RZ ;  /* 0x00010000da0e7824 */ /* 0x020fe200078e00ff */
[----:B------:R-:W-:Y:S01]  /*6310*/  ISETP.GT.AND P2, PT, R3, 0x31, PT ;  /* 0x000000310300780c */ /* 0x000fe20003f44270 */
[----:B------:R-:W-:Y:S01]  /*6320*/  IMAD.WIDE.U32 R216, R221, R226, UR30 ;  /* 0x0000001eddd87e25 */ /* 0x000fe2000f8e00e2 */
[----:B------:R-:W-:-:S03]  /*6330*/  LOP3.LUT R2, R2, 0xfffbffff, RZ, 0xc0, !PT ;  /* 0xfffbffff02027812 */ /* 0x000fc600078ec0ff */
[----:B------:R-:W-:Y:S01]  /*6340*/  FMUL R14, R14, UR16 ;  /* 0x000000100e0e7c20 */ /* 0x000fe20008400000 */
[----:B------:R-:W-:Y:S01]  /*6350*/  BSSY B0, `(.L_x_75) ;  /* 0x000001c000007945 */ /* 0x000fe20003800000 */
[----:B------:R-:W-:Y:S02]  /*6360*/  IMAD.IADD R227, R223, 0x1, R217 ;  /* 0x00000001dfe37824 */ /* 0x000fe400078e02d9 */
[----:B------:R-:W-:-:S04]  /*6370*/  IMAD.WIDE.U32 R22, R220, R226, UR30 ;  /* 0x0000001edc167e25 */ /* 0x000fc8000f8e00e2 */
[----:B------:R-:W-:Y:S01]  /*6380*/  IMAD.IADD R226, R222, 0x1, R23 ;  /* 0x00000001dee27824 */ /* 0x000fe200078e0217 */
[----:B------:R-:W-:Y:S01]  /*6390*/  @P2 LOP3.LUT R2, R2, 0x40000, RZ, 0xfc, !PT ;  /* 0x0004000002022812 */ /* 0x000fe200078efcff */
[----:B--2---:R-:W-:-:S05]  /*63a0*/  FFMA R14, R15, UR14, R14 ;  /* 0x0000000e0f0e7c23 */ /* 0x004fca000800000e */
[----:B------:R-:W-:-:S05]  /*63b0*/  F2FP.BF16.F32.PACK_AB R14, RZ, R14 ;  /* 0x0000000eff0e723e */ /* 0x000fca00000010ff */
[----:B------:R2:W-:Y:S02]  /*63c0*/  @P0 STG.E.U16 desc[UR12][R4.64+0x60], R14 ;  /* 0x0000600e04000986 */ /* 0x0005e4000c10150c */
[----:B--2---:R-:W-:-:S04]  /*63d0*/  IADD3 R14, P0, R216, UR46, RZ ;  /* 0x0000002ed80e7c10 */ /* 0x004fc8000ff1e0ff */
[----:B------:R-:W-:-:S03]  /*63e0*/  IADD3.X R15, R227, UR5, RZ, P0, !PT ;  /* 0x00000005e30f7c10 */ /* 0x000fc600087fe4ff */
[----:B------:R-:W-:-:S04]  /*63f0*/  IMAD.WIDE.U32 R14, R20, UR23, R14 ;  /* 0x00000017140e7c25 */ /* 0x000fc8000f8e000e */
[----:B------:R-:W-:Y:S02]  /*6400*/  VIADD R15, R15, UR9 ;  /* 0x000000090f0f7c36 */ /* 0x000fe40008000000 */
[----:B------:R-:W-:-:S04]  /*6410*/  IMAD.WIDE.U32 R14, R21, UR45, R14 ;  /* 0x0000002d150e7c25 */ /* 0x000fc8000f8e000e */
[----:B------:R-:W-:Y:S01]  /*6420*/  VIADD R15, R15, UR8 ;  /* 0x000000080f0f7c36 */ /* 0x000fe20008000000 */
[----:B------:R-:W-:-:S04]  /*6430*/  IADD3 R235, P0, P1, R14, UR17, R12 ;  /* 0x000000110eeb7c10 */ /* 0x000fc8000f91e00c */
[----:B------:R-:W-:Y:S02]  /*6440*/  IADD3.X R242, R15, UR20, R13, P0, P1 ;  /* 0x000000140ff27c10 */ /* 0x000fe400087e240d */
[----:B------:R-:W-:-:S04]  /*6450*/  IADD3 R14, P0, R22, UR46, RZ ;  /* 0x0000002e160e7c10 */ /* 0x000fc8000ff1e0ff */
[----:B------:R-:W-:-:S03]  /*6460*/  IADD3.X R15, R226, UR5, RZ, P0, !PT ;  /* 0x00000005e20f7c10 */ /* 0x000fc600087fe4ff */
[----:B------:R-:W-:-:S04]  /*6470*/  IMAD.WIDE.U32 R14, R20, UR23, R14 ;  /* 0x00000017140e7c25 */ /* 0x000fc8000f8e000e */
[----:B------:R-:W-:Y:S02]  /*6480*/  VIADD R15, R15, UR9 ;  /* 0x000000090f0f7c36 */ /* 0x000fe40008000000 */
[----:B------:R-:W-:-:S04]  /*6490*/  IMAD.WIDE.U32 R14, R21, UR45, R14 ;  /* 0x0000002d150e7c25 */ /* 0x000fc8000f8e000e */
[----:B------:R-:W-:Y:S01]  /*64a0*/  VIADD R15, R15, UR8 ;  /* 0x000000080f0f7c36 */ /* 0x000fe20008000000 */
[--C-:B------:R-:W-:Y:S02]  /*64b0*/  IADD3 R234, P0, P1, R14, UR17, R12.reuse ;  /* 0x000000110eea7c10 */ /* 0x100fe4000f91e00c */
[----:B------:R-:W-:Y:S02]  /*64c0*/  PRMT R12, R218, 0x7610, R12 ;  /* 0x00007610da0c7816 */ /* 0x000fe4000000000c */
[----:B------:R-:W-:Y:S02]  /*64d0*/  IADD3.X R241, R15, UR20, R13, P0, P1 ;  /* 0x000000140ff17c10 */ /* 0x000fe400087e240d */
[----:B------:R-:W-:-:S13]  /*64e0*/  ISETP.GT.AND P0, PT, R0, RZ, P2 ;  /* 0x000000ff0000720c */ /* 0x000fda0001704270 */
[----:B------:R-:W-:Y:S05]  /*64f0*/  @!P0 BRA `(.L_x_76) ;  /* 0x0000000000048947 */ /* 0x000fea0003800000 */
[----:B------:R2:W5:Y:S02]  /*6500*/  LDG.E.LTC128B.U16 R12, desc[UR12][R10.64+0x62] ;  /* 0x0000620c0a0c7981 */ /* 0x000564000c1e1520 */
.L_x_76:
[----:B------:R-:W-:Y:S05]  /*6510*/  BSYNC B0 ;  /* 0x0000000000007941 */ /* 0x000fea0003800000 */
.L_x_75:
[----:B------:R-:W3:Y:S01]  /*6520*/  LDL.LU R15, [R1+0x64] ;  /* 0x00006400010f7983 */ /* 0x000ee20000300800 */
[C---:B-----5:R-:W-:Y:S01]  /*6530*/  IMAD.U32 R13, R12.reuse, 0x10000, RZ ;  /* 0x000100000c0d7824 */ /* 0x060fe200078e00ff */
[----:B------:R-:W-:Y:S01]  /*6540*/  BSSY B0, `(.L_x_77) ;  /* 0x0000009000007945 */ /* 0x000fe20003800000 */
[----:B------:R-:W-:Y:S02]  /*6550*/  PRMT R14, R12, 0x7610, R14 ;  /* 0x000076100c0e7816 */ /* 0x000fe4000000000e */
[----:B------:R-:W-:-:S04]  /*6560*/  FMUL R13, R13, UR16 ;  /* 0x000000100d0d7c20 */ /* 0x000fc80008400000 */
[----:B---3--:R-:W-:-:S05]  /*6570*/  FFMA R13, R15, UR14, R13 ;  /* 0x0000000e0f0d7c23 */ /* 0x008fca000800000d */
[----:B------:R-:W-:-:S05]  /*6580*/  F2FP.BF16.F32.PACK_AB R13, RZ, R13 ;  /* 0x0000000dff0d723e */ /* 0x000fca00000010ff */
[----:B------:R3:W-:Y:S01]  /*6590*/  @P0 STG.E.U16 desc[UR12][R4.64+0x62], R13 ;  /* 0x0000620d04000986 */ /* 0x0007e2000c10150c */
[----:B------:R-:W-:-:S13]  /*65a0*/  ISETP.GT.AND P0, PT, R0, 0x8, P3 ;  /* 0x000000080000780c */ /* 0x000fda0001f04270 */
[----:B---3--:R-:W-:Y:S05]  /*65b0*/  @!P0 BRA `(.L_x_78) ;  /* 0x0000000000048947 */ /* 0x008fea0003800000 */
[----:B------:R3:W5:Y:S02]  /*65c0*/  LDG.E.LTC128B.U16 R14, desc[UR12][R8.64+0x60] ;  /* 0x0000600c080e7981 */ /* 0x000764000c1e1520 */
.L_x_78:
[----:B------:R-:W-:Y:S05]  /*65d0*/  BSYNC B0 ;  /* 0x0000000000007941 */ /* 0x000fea0003800000 */
.L_x_77:
[----:B------:R-:W2:Y:S01]  /*65e0*/  LDL.LU R13, [R1+0x68] ;  /* 0x00006800010d7983 */ /* 0x000ea20000300800 */
[----:B-----5:R-:W-:Y:S01]  /*65f0*/  IMAD.U32 R12, R14, 0x10000, RZ ;  /* 0x000100000e0c7824 */ /* 0x020fe200078e00ff */
[----:B------:R-:W-:Y:S01]  /*6600*/  USHF.L.U32 UR21, UR11, 0x1, URZ ;  /* 0x000000010b157899 */ /* 0x000fe2000800063f */
[----:B------:R-:W-:Y:S01]  /*6610*/  BSSY B0, `(.L_x_79) ;  /* 0x000000d000007945 */ /* 0x000fe20003800000 */
[----:B------:R-:W-:Y:S01]  /*6620*/  USHF.L.U64.HI UR22, UR11, 0x1, UR15 ;  /* 0x000000010b167899 */ /* 0x000fe2000801020f */
[----:B------:R-:W-:-:S04]  /*6630*/  FMUL R12, R12, UR16 ;  /* 0x000000100c0c7c20 */ /* 0x000fc80008400000 */
[----:B--2---:R-:W-:Y:S01]  /*6640*/  FFMA R12, R13, UR14, R12 ;  /* 0x0000000e0d0c7c23 */ /* 0x004fe2000800000c */
[----:B------:R-:W-:-:S04]  /*6650*/  IMAD.U32 R13, RZ, RZ, UR6 ;  /* 0x00000006ff0d7e24 */ /* 0x000fc8000f8e00ff */
[----:B------:R-:W-:-:S05]  /*6660*/  F2FP.BF16.F32.PACK_AB R12, RZ, R12 ;  /* 0x0000000cff0c723e */ /* 0x000fca00000010ff */
[----:B------:R2:W-:Y:S02]  /*6670*/  @P0 STG.E.U16 desc[UR12][R6.64+0x60], R12 ;  /* 0x0000600c06000986 */ /* 0x0005e4000c10150c */
[----:B--2---:R-:W-:-:S05]  /*6680*/  IMAD.U32 R12, RZ, RZ, UR28 ;  /* 0x0000001cff0c7e24 */ /* 0x004fca000f8e00ff */
[----:B------:R-:W-:-:S04]  /*6690*/  IADD3 R12, P0, P1, R12, UR21, R4 ;  /* 0x000000150c0c7c10 */ /* 0x000fc8000f91e004 */
[----:B------:R-:W-:Y:S02]  /*66a0*/  IADD3.X R13, R13, UR22, R5, P0, P1 ;  /* 0x000000160d0d7c10 */ /* 0x000fe400087e2405 */
[----:B------:R-:W-:-:S13]  /*66b0*/  ISETP.GT.AND P0, PT, R0, 0x8, P2 ;  /* 0x000000080000780c */ /* 0x000fda0001704270 */
[----:B------:R-:W-:Y:S05]  /*66c0*/  @!P0 BRA `(.L_x_80) ;  /* 0x0000000000048947 */ /* 0x000fea0003800000 */
[----:B------:R2:W5:Y:S02]  /*66d0*/  LDG.E.LTC128B.U16 R14, desc[UR12][R8.64+0x62] ;  /* 0x0000620c080e7981 */ /* 0x000564000c1e1520 */
.L_x_80:
[----:B------:R-:W-:Y:S05]  /*66e0*/  BSYNC B0 ;  /* 0x0000000000007941 */ /* 0x000fea0003800000 */
.L_x_79:
        /* <DEDUP_REMOVED lines=13> */
.L_x_82:
[----:B------:R-:W-:Y:S05]  /*67c0*/  BSYNC B0 ;  /* 0x0000000000007941 */ /* 0x000fea0003800000 */
.L_x_81:
[----:B------:R-:W2:Y:S01]  /*67d0*/  LDL.LU R20, [R1+0x70] ;  /* 0x0000700001147983 */ /* 0x000ea20000300800 */
[----:B-----5:R-:W-:Y:S01]  /*67e0*/  IMAD.U32 R15, R14, 0x10000, RZ ;  /* 0x000100000e0f7824 */ /* 0x020fe200078e00ff */
[----:B------:R-:W-:Y:S01]  /*67f0*/  ISETP.GT.AND P2, PT, R3, 0x39, PT ;  /* 0x000000390300780c */ /* 0x000fe20003f44270 */
[----:B------:R-:W-:Y:S01]  /*6800*/  BSSY B0, `(.L_x_83) ;  /* 0x000000b000007945 */ /* 0x000fe20003800000 */
[----:B------:R-:W-:Y:S01]  /*6810*/  LOP3.LUT R2, R2, 0xfffeffff, RZ, 0xc0, !PT ;  /* 0xfffeffff02027812 */ /* 0x000fe200078ec0ff */
[----:B------:R-:W-:Y:S01]  /*6820*/  FMUL R15, R15, UR16 ;  /* 0x000000100f0f7c20 */ /* 0x000fe20008400000 */
[----:B------:R-:W-:-:S09]  /*6830*/  PRMT R21, R14, 0x7610, R21 ;  /* 0x000076100e157816 */ /* 0x000fd20000000015 */
[----:B------:R-:W-:Y:S01]  /*6840*/  @P2 LOP3.LUT R2, R2, 0x10000, RZ, 0xfc, !PT ;  /* 0x0001000002022812 */ /* 0x000fe200078efcff */
[----:B--2---:R-:W-:-:S05]  /*6850*/  FFMA R15, R20, UR14, R15 ;  /* 0x0000000e140f7c23 */ /* 0x004fca000800000f */
[----:B------:R-:W-:-:S05]  /*6860*/  F2FP.BF16.F32.PACK_AB R15, RZ, R15 ;  /* 0x0000000fff0f723e */ /* 0x000fca00000010ff */
[----:B------:R2:W-:Y:S01]  /*6870*/  @P0 STG.E.U16 desc[UR12][R4.64+0x70], R15 ;  /* 0x0000700f04000986 */ /* 0x0005e2000c10150c */
[----:B------:R-:W-:-:S13]  /*6880*/  ISETP.GT.AND P0, PT, R0, RZ, P2 ;  /* 0x000000ff0000720c */ /* 0x000fda0001704270 */
[----:B--2---:R-:W-:Y:S05]  /*6890*/  @!P0 BRA `(.L_x_84) ;  /* 0x0000000000048947 */ /* 0x004fea0003800000 */
[----:B------:R2:W5:Y:S02]  /*68a0*/  LDG.E.LTC128B.U16 R21, desc[UR12][R10.64+0x72] ;  /* 0x0000720c0a157981 */ /* 0x000564000c1e1520 */
.L_x_84:
[----:B------:R-:W-:Y:S05]  /*68b0*/  BSYNC B0 ;  /* 0x0000000000007941 */ /* 0x000fea0003800000 */
.L_x_83:
[----:B------:R-:W3:Y:S01]  /*68c0*/  LDL.LU R15, [R1+0x74] ;  /* 0x00007400010f7983 */ /* 0x000ee20000300800 */
[----:B-----5:R-:W-:Y:S01]  /*68d0*/  IMAD.U32 R14, R21, 0x10000, RZ ;  /* 0x00010000150e7824 */ /* 0x020fe200078e00ff */
[----:B------:R-:W-:Y:S01]  /*68e0*/  USHF.L.U32 UR7, UR18, 0x8, URZ ;  /* 0x0000000812077899 */ /* 0x000fe2000800063f */
[----:B------:R-:W-:Y:S01]  /*68f0*/  BSSY B0, `(.L_x_85) ;  /* 0x000000d000007945 */ /* 0x000fe20003800000 */
[----:B------:R-:W-:Y:S01]  /*6900*/  USHF.L.U64.HI UR10, UR18, 0x8, UR19 ;  /* 0x00000008120a7899 */ /* 0x000fe20008010213 */
[----:B------:R-:W-:-:S03]  /*6910*/  FMUL R14, R14, UR16 ;  /* 0x000000100e0e7c20 */ /* 0x000fc60008400000 */
[----:B------:R-:W-:Y:S02]  /*6920*/  IMAD.U32 R20, RZ, RZ, UR7 ;  /* 0x00000007ff147e24 */ /* 0x000fe4000f8e00ff */
[----:B---3--:R-:W-:Y:S01]  /*6930*/  FFMA R14, R15, UR14, R14 ;  /* 0x0000000e0f0e7c23 */ /* 0x008fe2000800000e */
[----:B------:R-:W-:-:S04]  /*6940*/  IMAD.U32 R15, RZ, RZ, UR10 ;  /* 0x0000000aff0f7e24 */ /* 0x000fc8000f8e00ff */
[----:B------:R-:W-:-:S05]  /*6950*/  F2FP.BF16.F32.PACK_AB R14, RZ, R14 ;  /* 0x0000000eff0e723e */ /* 0x000fca00000010ff */
[----:B------:R3:W-:Y:S02]  /*6960*/  @P0 STG.E.U16 desc[UR12][R4.64+0x72], R14 ;  /* 0x0000720e04000986 */ /* 0x0007e4000c10150c */
[----:B---3--:R-:W-:-:S04]  /*6970*/  IADD3 R14, P0, P1, R4, UR28, R20 ;  /* 0x0000001c040e7c10 */ /* 0x008fc8000f91e014 */
[----:B------:R-:W-:Y:S02]  /*6980*/  IADD3.X R15, R5, UR6, R15, P0, P1 ;  /* 0x00000006050f7c10 */ /* 0x000fe400087e240f */
[----:B------:R-:W-:-:S13]  /*6990*/  ISETP.GT.AND P0, PT, R0, 0x8, P3 ;  /* 0x000000080000780c */ /* 0x000fda0001f04270 */
[----:B------:R-:W-:Y:S05]  /*69a0*/  @!P0 BRA `(.L_x_86) ;  /* 0x0000000000048947 */ /* 0x000fea0003800000 */
[----:B------:R3:W5:Y:S02]  /*69b0*/  LDG.E.LTC128B.U16 R21, desc[UR12][R8.64+0x70] ;  /* 0x0000700c08157981 */ /* 0x000764000c1e1520 */
.L_x_86:
[----:B------:R-:W-:Y:S05]  /*69c0*/  BSYNC B0 ;  /* 0x0000000000007941 */ /* 0x000fea0003800000 */
.L_x_85:
        /* <DEDUP_REMOVED lines=10> */
.L_x_88:
[----:B------:R-:W-:Y:S05]  /*6a70*/  BSYNC B0 ;  /* 0x0000000000007941 */ /* 0x000fea0003800000 */
.L_x_87:
        /* <DEDUP_REMOVED lines=13> */
.L_x_90:
[----:B------:R-:W-:Y:S05]  /*6b50*/  BSYNC B0 ;  /* 0x0000000000007941 */ /* 0x000fea0003800000 */
.L_x_89:
        /* <DEDUP_REMOVED lines=13> */
.L_x_92:
[----:B------:R-:W-:Y:S05]  /*6c30*/  BSYNC B0 ;  /* 0x0000000000007941 */ /* 0x000fea0003800000 */
.L_x_91:
        /* <DEDUP_REMOVED lines=10> */
.L_x_94:
[----:B------:R-:W-:Y:S05]  /*6ce0*/  BSYNC B0 ;  /* 0x0000000000007941 */ /* 0x000fea0003800000 */
.L_x_93:
        /* <DEDUP_REMOVED lines=10> */
.L_x_96:
[----:B------:R-:W-:Y:S05]  /*6d90*/  BSYNC B0 ;  /* 0x0000000000007941 */ /* 0x000fea0003800000 */
.L_x_95:
        /* <DEDUP_REMOVED lines=13> */
.L_x_98:
[----:B------:R-:W-:Y:S05]  /*6e70*/  BSYNC B0 ;  /* 0x0000000000007941 */ /* 0x000fea0003800000 */
.L_x_97:
        /* <DEDUP_REMOVED lines=13> */
.L_x_100:
[----:B------:R-:W-:Y:S05]  /*6f50*/  BSYNC B0 ;  /* 0x0000000000007941 */ /* 0x000fea0003800000 */
.L_x_99:
        /* <DEDUP_REMOVED lines=10> */
.L_x_102:
[----:B------:R-:W-:Y:S05]  /*7000*/  BSYNC B0 ;  /* 0x0000000000007941 */ /* 0x000fea0003800000 */
.L_x_101:
        /* <DEDUP_REMOVED lines=10> */
.L_x_104:
[----:B------:R-:W-:Y:S05]  /*70b0*/  BSYNC B0 ;  /* 0x0000000000007941 */ /* 0x000fea0003800000 */
.L_x_103:
[----:B------:R-:W3:Y:S01]  /*70c0*/  LDL.LU R218, [R1+0x9c] ;  /* 0x00009c0001da7983 */ /* 0x000ee20000300800 */
[----:B-----5:R-:W-:Y:S01]  /*70d0*/  IMAD.U32 R19, R21, 0x10000, RZ ;  /* 0x0001000015137824 */ /* 0x020fe200078e00ff */
[----:B------:R-:W-:Y:S01]  /*70e0*/  ISETP.GT.AND P2, PT, R3, 0x50, PT ;  /* 0x000000500300780c */ /* 0x000fe20003f44270 */
[----:B------:R-:W-:Y:S01]  /*70f0*/  BSSY B0, `(.L_x_105) ;  /* 0x000002e000007945 */ /* 0x000fe20003800000 */
[----:B------:R-:W-:Y:S01]  /*7100*/  LOP3.LUT R2, R2, 0xfffff7ff, RZ, 0xc0, !PT ;  /* 0xfffff7ff02027812 */ /* 0x000fe200078ec0ff */
[----:B------:R-:W-:-:S10]  /*7110*/  FMUL R19, R19, UR16 ;  /* 0x0000001013137c20 */ /* 0x000fd40008400000 */
[----:B------:R-:W-:Y:S01]  /*7120*/  @P2 LOP3.LUT R2, R2, 0x800, RZ, 0xfc, !PT ;  /* 0x0000080002022812 */ /* 0x000fe200078efcff */
[----:B---3--:R-:W-:Y:S01]  /*7130*/  FFMA R19, R218, UR14, R19 ;  /* 0x0000000eda137c23 */ /* 0x008fe20008000013 */
[----:B------:R-:W-:-:S04]  /*7140*/  IMAD.WIDE.U32 R218, R219, UR26, R16 ;  /* 0x0000001adbda7c25 */ /* 0x000fc8000f8e0010 */
[----:B------:R-:W-:-:S05]  /*7150*/  F2FP.BF16.F32.PACK_AB R19, RZ, R19 ;  /* 0x00000013ff13723e */ /* 0x000fca00000010ff */
[----:B------:R3:W-:Y:S01]  /*7160*/  @P0 STG.E.U16 desc[UR12][R6.64+0x92], R19 ;  /* 0x0000921306000986 */ /* 0x0007e2000c10150c */
[----:B------:R-:W-:Y:S01]  /*7170*/  LEA R232, P0, R218, UR24, 0x1 ;  /* 0x00000018dae87c11 */ /* 0x000fe2000f8008ff */
[----:B---3--:R-:W-:-:S05]  /*7180*/  IMAD.IADD R19, R219, 0x1, R228 ;  /* 0x00000001db137824 */ /* 0x008fca00078e02e4 */
[----:B------:R-:W-:Y:S01]  /*7190*/  LEA.HI.X R233, R218, UR25, R19, 0x1, P0 ;  /* 0x00000019dae97c11 */ /* 0x000fe200080f0c13 */
[----:B------:R-:W-:-:S04]  /*71a0*/  IMAD.WIDE.U32 R218, R221, UR26, R16 ;  /* 0x0000001addda7c25 */ /* 0x000fc8000f8e0010 */
[----:B------:R-:W-:Y:S01]  /*71b0*/  IMAD.IADD R223, R219, 0x1, R223 ;  /* 0x00000001dbdf7824 */ /* 0x000fe200078e02df */
[----:B------:R-:W-:-:S04]  /*71c0*/  LEA R230, P0, R218, UR24, 0x1 ;  /* 0x00000018dae67c11 */ /* 0x000fc8000f8008ff */
[----:B------:R-:W-:Y:S01]  /*71d0*/  LEA.HI.X R231, R218, UR25, R223, 0x1, P0 ;  /* 0x00000019dae77c11 */ /* 0x000fe200080f0cdf */
[----:B------:R-:W-:-:S04]  /*71e0*/  IMAD.WIDE.U32 R218, R220, UR26, R16 ;  /* 0x0000001adcda7c25 */ /* 0x000fc8000f8e0010 */
[----:B------:R-:W-:Y:S01]  /*71f0*/  IMAD.IADD R222, R219, 0x1, R222 ;  /* 0x00000001dbde7824 */ /* 0x000fe200078e02de */
[----:B------:R-:W-:-:S04]  /*7200*/  LEA R228, P0, R218, UR24, 0x1 ;  /* 0x00000018dae47c11 */ /* 0x000fc8000f8008ff */
[----:B------:R-:W-:Y:S02]  /*7210*/  LEA.HI.X R229, R218, UR25, R222, 0x1, P0 ;  /* 0x00000019dae57c11 */ /* 0x000fe400080f0cde */
[----:B------:R-:W-:-:S04]  /*7220*/  LEA R218, P0, R240, UR24, 0x1 ;  /* 0x00000018f0da7c11 */ /* 0x000fc8000f8008ff */
[----:B------:R-:W-:Y:S02]  /*7230*/  LEA.HI.X R219, R240, UR25, R246, 0x1, P0 ;  /* 0x00000019f0db7c11 */ /* 0x000fe400080f0cf6 */
[----:B------:R-:W-:-:S04]  /*7240*/  LEA R220, P0, R239, UR24, 0x1 ;  /* 0x00000018efdc7c11 */ /* 0x000fc8000f8008ff */
[----:B------:R-:W-:Y:S02]  /*7250*/  LEA.HI.X R221, R239, UR25, R245, 0x1, P0 ;  /* 0x00000019efdd7c11 */ /* 0x000fe400080f0cf5 */
[----:B------:R-:W-:-:S04]  /*7260*/  LEA R222, P0, R238, UR24, 0x1 ;  /* 0x00000018eede7c11 */ /* 0x000fc8000f8008ff */
[----:B------:R-:W-:Y:S02]  /*7270*/  LEA.HI.X R223, R238, UR25, R244, 0x1, P0 ;  /* 0x00000019eedf7c11 */ /* 0x000fe400080f0cf4 */
[----:B------:R-:W-:-:S05]  /*7280*/  IADD3 R224, P0, R18, R224, RZ ;  /* 0x000000e012e07210 */ /* 0x000fca0007f1e0ff */
[----:B------:R-:W-:Y:S01]  /*7290*/  IMAD.X R16, R236, 0x1, R17, P0 ;  /* 0x00000001ec107824 */ /* 0x000fe200000e0611 */
[----:B------:R-:W-:-:S05]  /*72a0*/  IADD3 R216, P0, R18, R216, RZ ;  /* 0x000000d812d87210 */ /* 0x000fca0007f1e0ff */
[----:B------:R-:W-:Y:S01]  /*72b0*/  IMAD.X R19, R227, 0x1, R17, P0 ;  /* 0x00000001e3137824 */ /* 0x000fe200000e0611 */
[----:B------:R-:W-:-:S05]  /*72c0*/  IADD3 R18, P0, R18, R22, RZ ;  /* 0x0000001612127210 */ /* 0x000fca0007f1e0ff */
[----:B------:R-:W-:Y:S01]  /*72d0*/  IMAD.X R17, R226, 0x1, R17, P0 ;  /* 0x00000001e2117824 */ /* 0x000fe200000e0611 */
        /* <DEDUP_REMOVED lines=12> */
[----:B------:R-:W-:-:S13]  /*73a0*/  ISETP.GT.AND P0, PT, R0, RZ, P2 ;  /* 0x000000ff0000720c */ /* 0x000fda0001704270 */
[----:B------:R-:W-:Y:S05]  /*73b0*/  @!P0 BRA `(.L_x_106) ;  /* 0x0000000000048947 */ /* 0x000fea0003800000 */
[----:B------:R3:W5:Y:S02]  /*73c0*/  LDG.E.LTC128B.U16 R21, desc[UR12][R10.64+0xa0] ;  /* 0x0000a00c0a157981 */ /* 0x000764000c1e1520 */
.L_x_106:
[----:B------:R-:W-:Y:S05]  /*73d0*/  BSYNC B0 ;  /* 0x0000000000007941 */ /* 0x000fea0003800000 */
.L_x_105:
        /* <DEDUP_REMOVED lines=13> */
.L_x_108:
[----:B------:R-:W-:Y:S05]  /*74b0*/  BSYNC B0 ;  /* 0x0000000000007941 */ /* 0x000fea0003800000 */
.L_x_107:
        /* <DEDUP_REMOVED lines=10> */
.L_x_110:
[----:B------:R-:W-:Y:S05]  /*7560*/  BSYNC B0 ;  /* 0x0000000000007941 */ /* 0x000fea0003800000 */
.L_x_109:
        /* <DEDUP_REMOVED lines=10> */
.L_x_112:
[----:B------:R-:W-:Y:S05]  /*7610*/  BSYNC B0 ;  /* 0x0000000000007941 */ /* 0x000fea0003800000 */
.L_x_111:
        /* <DEDUP_REMOVED lines=13> */
.L_x_114:
[----:B------:R-:W-:Y:S05]  /*76f0*/  BSYNC B0 ;  /* 0x0000000000007941 */ /* 0x000fea0003800000 */
.L_x_113:
        /* <DEDUP_REMOVED lines=13> */
.L_x_116:
[----:B------:R-:W-:Y:S05]  /*77d0*/  BSYNC B0 ;  /* 0x0000000000007941 */ /* 0x000fea0003800000 */
.L_x_115:
        /* <DEDUP_REMOVED lines=10> */
.L_x_118:
[----:B------:R-:W-:Y:S05]  /*7880*/  BSYNC B0 ;  /* 0x0000000000007941 */ /* 0x000fea0003800000 */
.L_x_117:
        /* <DEDUP_REMOVED lines=10> */
.L_x_120:
[----:B------:R-:W-:Y:S05]  /*7930*/  BSYNC B0 ;  /* 0x0000000000007941 */ /* 0x000fea0003800000 */
.L_x_119:
        /* <DEDUP_REMOVED lines=13> */
.L_x_122:
[----:B------:R-:W-:Y:S05]  /*7a10*/  BSYNC B0 ;  /* 0x0000000000007941 */ /* 0x000fea0003800000 */
.L_x_121:
        /* <DEDUP_REMOVED lines=13> */
.L_x_124:
[----:B------:R-:W-:Y:S05]  /*7af0*/  BSYNC B0 ;  /* 0x0000000000007941 */ /* 0x000fea0003800000 */
.L_x_123:
        /* <DEDUP_REMOVED lines=10> */
.L_x_126:
[----:B------:R-:W-:Y:S05]  /*7ba0*/  BSYNC B0 ;  /* 0x0000000000007941 */ /* 0x000fea0003800000 */
.L_x_125:
        /* <DEDUP_REMOVED lines=10> */
.L_x_128:
[----:B------:R-:W-:Y:S05]  /*7c50*/  BSYNC B0 ;  /* 0x0000000000007941 */ /* 0x000fea0003800000 */
.L_x_127:
        /* <DEDUP_REMOVED lines=13> */
.L_x_130:
[----:B------:R-:W-:Y:S05]  /*7d30*/  BSYNC B0 ;  /* 0x0000000000007941 */ /* 0x000fea0003800000 */
.L_x_129:
        /* <DEDUP_REMOVED lines=13> */
.L_x_132:
[----:B------:R-:W-:Y:S05]  /*7e10*/  BSYNC B0 ;  /* 0x0000000000007941 */ /* 0x000fea0003800000 */
.L_x_131:
        /* <DEDUP_REMOVED lines=10> */
.L_x_134:
[----:B------:R-:W-:Y:S05]  /*7ec0*/  BSYNC B0 ;  /* 0x0000000000007941 */ /* 0x000fea0003800000 */
.L_x_133:
        /* <DEDUP_REMOVED lines=10> */
.L_x_136:
[----:B------:R-:W-:Y:S05]  /*7f70*/  BSYNC B0 ;  /* 0x0000000000007941 */ /* 0x000fea0003800000 */
.L_x_135:
[----:B------:R-:W3:Y:S01]  /*7f80*/  LDL.LU R235, [R1+0xdc] ;  /* 0x0000dc0001eb7983 */ /* 0x000ee20000300800 */
[----:B-----5:R-:W-:Y:S01]  /*7f90*/  IMAD.U32 R234, R21, 0x10000, RZ ;  /* 0x0001000015ea7824 */ /* 0x020fe200078e00ff */
[----:B------:R-:W-:Y:S01]  /*7fa0*/  ISETP.GT.AND P3, PT, R3, 0x70, PT ;  /* 0x000000700300780c */ /* 0x000fe20003f64270 */
[----:B------:R-:W-:Y:S02]  /*7fb0*/  BSSY B0, `(.L_x_137) ;  /* 0x0000008000007945 */ /* 0x000fe40003800000 */
[----:B------:R-:W-:-:S04]  /*7fc0*/  FMUL R234, R234, UR16 ;  /* 0x00000010eaea7c20 */ /* 0x000fc80008400000 */
[----:B---3--:R-:W-:-:S05]  /*7fd0*/  FFMA R234, R235, UR14, R234 ;  /* 0x0000000eebea7c23 */ /* 0x008fca00080000ea */
[----:B------:R-:W-:-:S05]  /*7fe0*/  F2FP.BF16.F32.PACK_AB R234, RZ, R234 ;  /* 0x000000eaffea723e */ /* 0x000fca00000010ff */
[----:B------:R3:W-:Y:S01]  /*7ff0*/  @P0 STG.E.U16 desc[UR12][R6.64+0xd2], R234 ;  /* 0x0000d2ea06000986 */ /* 0x0007e2000c10150c */
[----:B------:R-:W-:-:S13]  /*8000*/  ISETP.GT.AND P0, PT, R0, RZ, P3 ;  /* 0x000000ff0000720c */ /* 0x000fda0001f04270 */
[----:B---3--:R-:W-:Y:S05]  /*8010*/  @!P0 BRA `(.L_x_138) ;  /* 0x0000000000048947 */ /* 0x008fea0003800000 */
[----:B------:R3:W5:Y:S02]  /*8020*/  LDG.E.LTC128B.U16 R21, desc[UR12][R10.64+0xe0] ;  /* 0x0000e00c0a157981 */ /* 0x000764000c1e1520 */
.L_x_138:
[----:B------:R-:W-:Y:S05]  /*8030*/  BSYNC B0 ;  /* 0x0000000000007941 */ /* 0x000fea0003800000 */
.L_x_137:
[----:B------:R-:W2:Y:S01]  /*8040*/  LDL.LU R235, [R1+0xe0] ;  /* 0x0000e00001eb7983 */ /* 0x000ea20000300800 */
[----:B-----5:R-:W-:Y:S01]  /*8050*/  IMAD.U32 R234, R21, 0x10000, RZ ;  /* 0x0001000015ea7824 */ /* 0x020fe200078e00ff */
[----:B------:R-:W-:Y:S01]  /*8060*/  ISETP.GT.AND P2, PT, R3, 0x71, PT ;  /* 0x000000710300780c */ /* 0x000fe20003f44270 */
[----:B------:R-:W-:Y:S02]  /*8070*/  BSSY B0, `(.L_x_139) ;  /* 0x0000008000007945 */ /* 0x000fe40003800000 */
[----:B------:R-:W-:-:S04]  /*8080*/  FMUL R234, R234, UR16 ;  /* 0x00000010eaea7c20 */ /* 0x000fc80008400000 */
[----:B--2---:R-:W-:-:S05]  /*8090*/  FFMA R234, R235, UR14, R234 ;  /* 0x0000000eebea7c23 */ /* 0x004fca00080000ea */
[----:B------:R-:W-:-:S05]  /*80a0*/  F2FP.BF16.F32.PACK_AB R234, RZ, R234 ;  /* 0x000000eaffea723e */ /* 0x000fca00000010ff */
[----:B------:R2:W-:Y:S01]  /*80b0*/  @P0 STG.E.U16 desc[UR12][R4.64+0xe0], R234 ;  /* 0x0000e0ea04000986 */ /* 0x0005e2000c10150c */
[----:B------:R-:W-:-:S13]  /*80c0*/  ISETP.GT.AND P0, PT, R0, RZ, P2 ;  /* 0x000000ff0000720c */ /* 0x000fda0001704270 */
[----:B--2---:R-:W-:Y:S05]  /*80d0*/  @!P0 BRA `(.L_x_140) ;  /* 0x0000000000048947 */ /* 0x004fea0003800000 */
[----:B------:R2:W5:Y:S02]  /*80e0*/  LDG.E.LTC128B.U16 R21, desc[UR12][R10.64+0xe2] ;  /* 0x0000e20c0a157981 */ /* 0x000564000c1e1520 */
.L_x_140:
[----:B------:R-:W-:Y:S05]  /*80f0*/  BSYNC B0 ;  /* 0x0000000000007941 */ /* 0x000fea0003800000 */
.L_x_139:
        /* <DEDUP_REMOVED lines=10> */
.L_x_142:
[----:B------:R-:W-:Y:S05]  /*81a0*/  BSYNC B0 ;  /* 0x0000000000007941 */ /* 0x000fea0003800000 */
.L_x_141:
        /* <DEDUP_REMOVED lines=10> */
.L_x_144:
[----:B------:R-:W-:Y:S05]  /*8250*/  BSYNC B0 ;  /* 0x0000000000007941 */ /* 0x000fea0003800000 */
.L_x_143:
        /* <DEDUP_REMOVED lines=11> */
.L_x_146:
[----:B------:R-:W-:Y:S05]  /*8310*/  BSYNC B0 ;  /* 0x0000000000007941 */ /* 0x000fea0003800000 */
.L_x_145:
[----:B------:R-:W2:Y:S01]  /*8320*/  LDL.LU R235, [R1+0xf0] ;  /* 0x0000f00001eb7983 */ /* 0x000ea20000300800 */
[----:B-----5:R-:W-:Y:S01]  /*8330*/  IMAD.U32 R234, R21, 0x10000, RZ ;  /* 0x0001000015ea7824 */ /* 0x020fe200078e00ff */
[----:B------:R-:W-:Y:S03]  /*8340*/  BSSY B0, `(.L_x_147) ;  /* 0x0000009000007945 */ /* 0x000fe60003800000 */
[----:B------:R-:W-:-:S04]  /*8350*/  FMUL R234, R234, UR16 ;  /* 0x00000010eaea7c20 */ /* 0x000fc80008400000 */
[----:B--2---:R-:W-:-:S05]  /*8360*/  FFMA R234, R235, UR14, R234 ;  /* 0x0000000eebea7c23 */ /* 0x004fca00080000ea */
[----:B------:R-:W-:-:S05]  /*8370*/  F2FP.BF16.F32.PACK_AB R234, RZ, R234 ;  /* 0x000000eaffea723e */ /* 0x000fca00000010ff */
[----:B------:R2:W-:Y:S01]  /*8380*/  @P0 STG.E.U16 desc[UR12][R4.64+0xf0], R234 ;  /* 0x0000f0ea04000986 */ /* 0x0005e2000c10150c */
[----:B------:R-:W-:-:S04]  /*8390*/  ISETP.GT.AND P0, PT, R3, 0x79, PT ;  /* 0x000000790300780c */ /* 0x000fc80003f04270 */
[----:B------:R-:W-:-:S13]  /*83a0*/  ISETP.GT.AND P4, PT, R0, RZ, P0 ;  /* 0x000000ff0000720c */ /* 0x000fda0000784270 */
[----:B--2---:R-:W-:Y:S05]  /*83b0*/  @!P4 BRA `(.L_x_148) ;  /* 0x000000000004c947 */ /* 0x004fea0003800000 */
[----:B------:R2:W5:Y:S02]  /*83c0*/  LDG.E.LTC128B.U16 R21, desc[UR12][R10.64+0xf2] ;  /* 0x0000f20c0a157981 */ /* 0x000564000c1e1520 */
.L_x_148:
[----:B------:R-:W-:Y:S05]  /*83d0*/  BSYNC B0 ;  /* 0x0000000000007941 */ /* 0x000fea0003800000 */
.L_x_147:
[----:B-1234-:R-:W2:Y:S01]  /*83e0*/  LDL.LU R10, [R1+0xf4] ;  /* 0x0000f400010a7983 */ /* 0x01eea20000300800 */
[----:B-----5:R-:W-:Y:S01]  /*83f0*/  IMAD.U32 R3, R21, 0x10000, RZ ;  /* 0x0001000015037824 */ /* 0x020fe200078e00ff */
[----:B------:R-:W-:Y:S03]  /*8400*/  BSSY B0, `(.L_x_149) ;  /* 0x0000008000007945 */ /* 0x000fe60003800000 */
[----:B------:R-:W-:-:S04]  /*8410*/  FMUL R3, R3, UR16 ;  /* 0x0000001003037c20 */ /* 0x000fc80008400000 */
[----:B--2---:R-:W-:-:S05]  /*8420*/  FFMA R3, R10, UR14, R3 ;  /* 0x0000000e0a037c23 */ /* 0x004fca0008000003 */
[----:B------:R-:W-:-:S05]  /*8430*/  F2FP.BF16.F32.PACK_AB R3, RZ, R3 ;  /* 0x00000003ff03723e */ /* 0x000fca00000010ff */
[----:B------:R1:W-:Y:S01]  /*8440*/  @P4 STG.E.U16 desc[UR12][R4.64+0xf2], R3 ;  /* 0x0000f20304004986 */ /* 0x0003e2000c10150c */
[----:B------:R-:W-:-:S13]  /*8450*/  ISETP.GT.AND P4, PT, R0, 0x8, P1 ;  /* 0x000000080000780c */ /* 0x000fda0000f84270 */
[----:B-1----:R-:W-:Y:S05]  /*8460*/  @!P4 BRA `(.L_x_150) ;  /* 0x000000000004c947 */ /* 0x002fea0003800000 */
[----:B------:R1:W5:Y:S02]  /*8470*/  LDG.E.LTC128B.U16 R21, desc[UR12][R8.64+0xf0] ;  /* 0x0000f00c08157981 */ /* 0x000364000c1e1520 */
.L_x_150:
[----:B------:R-:W-:Y:S05]  /*8480*/  BSYNC B0 ;  /* 0x0000000000007941 */ /* 0x000fea0003800000 */
.L_x_149:
        /* <DEDUP_REMOVED lines=10> */
.L_x_152:
[----:B------:R-:W-:Y:S05]  /*8530*/  BSYNC B0 ;  /* 0x0000000000007941 */ /* 0x000fea0003800000 */
.L_x_151:
[----:B012---:R-:W2:Y:S01]  /*8540*/  LDL.LU R8, [R1+0xfc] ;  /* 0x0000fc0001087983 */ /* 0x007ea20000300800 */
[----:B-----5:R-:W-:Y:S02]  /*8550*/  IMAD.U32 R3, R21, 0x10000, RZ ;  /* 0x0001000015037824 */ /* 0x020fe400078e00ff */
[----:B------:R-:W-:Y:S02]  /*8560*/  @P4 IMAD.MOV.U32 R9, RZ, RZ, R7 ;  /* 0x000000ffff094224 */ /* 0x000fe400078e0007 */
[----:B------:R-:W-:-:S04]  /*8570*/  FMUL R3, R3, UR16 ;  /* 0x0000001003037c20 */ /* 0x000fc80008400000 */
[----:B--2---:R-:W-:Y:S01]  /*8580*/  FFMA R3, R8, UR14, R3 ;  /* 0x0000000e08037c23 */ /* 0x004fe20008000003 */
[----:B------:R-:W-:-:S04]  /*8590*/  @P4 IMAD.MOV.U32 R8, RZ, RZ, R6 ;  /* 0x000000ffff084224 */ /* 0x000fc800078e0006 */
[----:B------:R-:W-:-:S04]  /*85a0*/  F2FP.BF16.F32.PACK_AB R3, RZ, R3 ;  /* 0x00000003ff03723e */ /* 0x000fc800000010ff */
[----:B------:R-:W-:-:S05]  /*85b0*/  PRMT R10, R3, 0x7610, R10 ;  /* 0x00007610030a7816 */ /* 0x000fca000000000a */
[----:B------:R0:W-:Y:S01]  /*85c0*/  @P4 STG.E.U16 desc[UR12][R8.64+0xf2], R10 ;  /* 0x0000f20a08004986 */ /* 0x0001e2000c10150c */
[----:B------:R-:W-:-:S04]  /*85d0*/  IADD3 R6, P4, R4, UR21, RZ ;  /* 0x0000001504067c10 */ /* 0x000fc8000ff9e0ff */
[----:B------:R-:W-:Y:S02]  /*85e0*/  IADD3.X R7, R5, UR22, RZ, P4, !PT ;  /* 0x0000001605077c10 */ /* 0x000fe4000a7fe4ff */
[----:B------:R-:W-:-:S13]  /*85f0*/  ISETP.GT.AND P4, PT, R0, 0x40, P5 ;  /* 0x000000400000780c */ /* 0x000fda0002f84270 */
[----:B------:R-:W2:Y:S01]  /*8600*/  @P4 LDG.E.LTC128B.U16 R21, desc[UR12][R232.64] ;  /* 0x0000000ce8154981 */ /* 0x000ea2000c1e1520 */
[----:B------:R-:W-:Y:S01]  /*8610*/  BSSY B0, `(.L_x_153) ;  /* 0x000000a000007945 */ /* 0x000fe20003800000 */
[----:B--2---:R-:W-:-:S04]  /*8620*/  IMAD.U32 R3, R21, 0x10000, RZ ;  /* 0x0001000015037824 */ /* 0x004fc800078e00ff */
[----:B------:R-:W-:-:S04]  /*8630*/  FMUL R3, R3, UR16 ;  /* 0x0000001003037c20 */ /* 0x000fc80008400000 */
[----:B------:R-:W-:-:S05]  /*8640*/  FFMA R3, R152, UR14, R3 ;  /* 0x0000000e98037c23 */ /* 0x000fca0008000003 */
[----:B------:R-:W-:-:S05]  /*8650*/  F2FP.BF16.F32.PACK_AB R3, RZ, R3 ;  /* 0x00000003ff03723e */ /* 0x000fca00000010ff */
[----:B------:R0:W-:Y:S01]  /*8660*/  @P4 STG.E.U16 desc[UR12][R6.64], R3 ;  /* 0x0000000306004986 */ /* 0x0001e2000c10150c */
[----:B------:R-:W-:-:S04]  /*8670*/  LOP3.LUT P4, RZ, R2, 0x2, RZ, 0xc0, !PT ;  /* 0x0000000202ff7812 */ /* 0x000fc8000788c0ff */
[----:B------:R-:W-:-:S13]  /*8680*/  ISETP.GT.AND P4, PT, R0, 0x40, P4 ;  /* 0x000000400000780c */ /* 0x000fda0002784270 */
[----:B0-----:R-:W-:Y:S05]  /*8690*/  @!P4 BRA `(.L_x_154) ;  /* 0x000000000004c947 */ /* 0x001fea0003800000 */
[----:B------:R0:W5:Y:S02]  /*86a0*/  LDG.E.LTC128B.U16 R21, desc[UR12][R218.64+0x2] ;  /* 0x0000020cda157981 */ /* 0x000164000c1e1520 */
.L_x_154:
[----:B------:R-:W-:Y:S05]  /*86b0*/  BSYNC B0 ;  /* 0x0000000000007941 */ /* 0x000fea0003800000 */
.L_x_153:
[----:B-----5:R-:W-:Y:S01]  /*86c0*/  IMAD.U32 R3, R21, 0x10000, RZ ;  /* 0x0001000015037824 */ /* 0x020fe200078e00ff */
[----:B------:R-:W-:Y:S03]  /*86d0*/  BSSY B0, `(.L_x_155) ;  /* 0x000000b000007945 */ /* 0x000fe60003800000 */
[----:B------:R-:W-:-:S04]  /*86e0*/  FMUL R8, R3, UR16 ;  /* 0x0000001003087c20 */ /* 0x000fc80008400000 */
[----:B------:R-:W-:-:S05]  /*86f0*/  FFMA R8, R153, UR14, R8 ;  /* 0x0000000e99087c23 */ /* 0x000fca0008000008 */
[----:B------:R-:W-:-:S04]  /*8700*/  F2FP.BF16.F32.PACK_AB R8, RZ, R8 ;  /* 0x00000008ff08723e */ /* 0x000fc800000010ff */
[----:B------:R-:W-:-:S05]  /*8710*/  PRMT R3, R8, 0x7610, R3 ;  /* 0x0000761008037816 */ /* 0x000fca0000000003 */
[----:B------:R1:W-:Y:S01]  /*8720*/  @P4 STG.E.U16 desc[UR12][R6.64+0x2], R3 ;  /* 0x0000020306004986 */ /* 0x0003e2000c10150c */
[----:B------:R-:W-:-:S04]  /*8730*/  IADD3 R8, P4, R6, UR28, RZ ;  /* 0x0000001c06087c10 */ /* 0x000fc8000ff9e0ff */
[----:B------:R-:W-:Y:S02]  /*8740*/  IADD3.X R9, R7, UR6, RZ, P4, !PT ;  /* 0x0000000607097c10 */ /* 0x000fe4000a7fe4ff */
[----:B------:R-:W-:-:S13]  /*8750*/  ISETP.GT.AND P4, PT, R0, 0x48, P5 ;  /* 0x000000480000780c */ /* 0x000fda0002f84270 */
[----:B-1----:R-:W-:Y:S05]  /*8760*/  @!P4 BRA `(.L_x_156) ;  /* 0x000000000004c947 */ /* 0x002fea0003800000 */
[----:B------:R1:W5:Y:S02]  /*8770*/  LDG.E.LTC128B.U16 R21, desc[UR12][R226.64] ;  /* 0x0000000ce2157981 */ /* 0x000364000c1e1520 */
.L_x_156:
[----:B------:R-:W-:Y:S05]  /*8780*/  BSYNC B0 ;  /* 0x0000000000007941 */ /* 0x000fea0003800000 */
.L_x_155:
[----:B-----5:R-:W-:Y:S01]  /*8790*/  IMAD.U32 R3, R21, 0x10000, RZ ;  /* 0x0001000015037824 */ /* 0x020fe200078e00ff */
[----:B------:R-:W-:Y:S03]  /*87a0*/  BSSY B0, `(.L_x_157) ;  /* 0x000000b000007945 */ /* 0x000fe60003800000 */
[----:B------:R-:W-:-:S04]  /*87b0*/  FMUL R3, R3, UR16 ;  /* 0x0000001003037c20 */ /* 0x000fc80008400000 */
[----:B------:R-:W-:-:S05]  /*87c0*/  FFMA R3, R154, UR14, R3 ;  /* 0x0000000e9a037c23 */ /* 0x000fca0008000003 */
[----:B------:R-:W-:-:S05]  /*87d0*/  F2FP.BF16.F32.PACK_AB R3, RZ, R3 ;  /* 0x00000003ff03723e */ /* 0x000fca00000010ff */
[----:B------:R2:W-:Y:S01]  /*87e0*/  @P4 STG.E.U16 desc[UR12][R8.64], R3 ;  /* 0x0000000308004986 */ /* 0x0005e2000c10150c */
[----:B------:R-:W-:-:S04]  /*87f0*/  IADD3 R10, P4, R6, UR28, RZ ;  /* 0x0000001c060a7c10 */ /* 0x000fc8000ff9e0ff */
[----:B------:R-:W-:Y:S02]  /*8800*/  IADD3.X R11, R7, UR6, RZ, P4, !PT ;  /* 0x00000006070b7c10 */ /* 0x000fe4000a7fe4ff */
[----:B------:R-:W-:-:S04]  /*8810*/  LOP3.LUT P4, RZ, R2, 0x2, RZ, 0xc0, !PT ;  /* 0x0000000202ff7812 */ /* 0x000fc8000788c0ff */
[----:B------:R-:W-:-:S13]  /*8820*/  ISETP.GT.AND P4, PT, R0, 0x48, P4 ;  /* 0x000000480000780c */ /* 0x000fda0002784270 */
[----:B--2---:R-:W-:Y:S05]  /*8830*/  @!P4 BRA `(.L_x_158) ;  /* 0x000000000004c947 */ /* 0x004fea0003800000 */
[----:B------:R2:W5:Y:S02]  /*8840*/  LDG.E.LTC128B.U16 R21, desc[UR12][R18.64+0x2] ;  /* 0x0000020c12157981 */ /* 0x000564000c1e1520 */
.L_x_158:
[----:B------:R-:W-:Y:S05]  /*8850*/  BSYNC B0 ;  /* 0x0000000000007941 */ /* 0x000fea0003800000 */
.L_x_157:
[----:B-----5:R-:W-:Y:S01]  /*8860*/  IMAD.U32 R3, R21, 0x10000, RZ ;  /* 0x0001000015037824 */ /* 0x020fe200078e00ff */
[----:B------:R-:W-:Y:S03]  /*8870*/  BSSY B0, `(.L_x_159) ;  /* 0x0000009000007945 */ /* 0x000fe60003800000 */
[----:B------:R-:W-:-:S04]  /*8880*/  FMUL R8, R3, UR16 ;  /* 0x0000001003087c20 */ /* 0x000fc80008400000 */
[----:B------:R-:W-:-:S05]  /*8890*/  FFMA R8, R155, UR14, R8 ;  /* 0x0000000e9b087c23 */ /* 0x000fca0008000008 */
[----:B------:R-:W-:-:S05]  /*88a0*/  F2FP.BF16.F32.PACK_AB R8, RZ, R8 ;  /* 0x00000008ff08723e */ /* 0x000fca00000010ff */
[----:B------:R3:W-:Y:S01]  /*88b0*/  @P4 STG.E.U16 desc[UR12][R10.64+0x2], R8 ;  /* 0x000002080a004986 */ /* 0x0007e2000c10150c */
[----:B------:R-:W-:-:S04]  /*88c0*/  LOP3.LUT P4, RZ, R2, 0x4, RZ, 0xc0, !PT ;  /* 0x0000000402ff7812 */ /* 0x000fc8000788c0ff */
[----:B------:R-:W-:-:S13]  /*88d0*/  ISETP.GT.AND P4, PT, R0, 0x40, P4 ;  /* 0x000000400000780c */ /* 0x000fda0002784270 */
[----:B---3--:R-:W-:Y:S05]  /*88e0*/  @!P4 BRA `(.L_x_160) ;  /* 0x000000000004c947 */ /* 0x008fea0003800000 */
[----:B------:R3:W5:Y:S02]  /*88f0*/  LDG.E.LTC128B.U16 R21, desc[UR12][R218.64+0x10] ;  /* 0x0000100cda157981 */ /* 0x000764000c1e1520 */
.L_x_160:
[----:B------:R-:W-:Y:S05]  /*8900*/  BSYNC B0 ;  /* 0x0000000000007941 */ /* 0x000fea0003800000 */
.L_x_159:
        /* <DEDUP_REMOVED lines=8> */
[----:B----4-:R-:W-:Y:S05]  /*8990*/  @!P4 BRA `(.L_x_162) ;  /* 0x000000000004c947 */ /* 0x010fea0003800000 */
[----:B------:R4:W5:Y:S02]  /*89a0*/  LDG.E.LTC128B.U16 R21, desc[UR12][R218.64+0x12] ;  /* 0x0000120cda157981 */ /* 0x000964000c1e1520 */
.L_x_162:
[----:B------:R-:W-:Y:S05]  /*89b0*/  BSYNC B0 ;  /* 0x0000000000007941 */ /* 0x000fea0003800000 */
.L_x_161:
        /* <DEDUP_REMOVED lines=10> */
.L_x_164:
[----:B------:R-:W-:Y:S05]  /*8a60*/  BSYNC B0 ;  /* 0x0000000000007941 */ /* 0x000fea0003800000 */
.L_x_163:
        /* <DEDUP_REMOVED lines=10> */
.L_x_166:
[----:B------:R-:W-:Y:S05]  /*8b10*/  BSYNC B0 ;  /* 0x0000000000007941 */ /* 0x000fea0003800000 */
.L_x_165:
[----:B-----5:R-:W-:Y:S01]  /*8b20*/  IMAD.U32 R3, R21, 0x10000, RZ ;  /* 0x0001000015037824 */ /* 0x020fe200078e00ff */
[----:B------:R-:W-:Y:S01]  /*8b30*/  BSSY B0, `(.L_x_167) ;  /* 0x000000c000007945 */ /* 0x000fe20003800000 */
[----:B------:R-:W-:Y:S02]  /*8b40*/  @P4 IMAD.MOV.U32 R9, RZ, RZ, R13 ;  /* 0x000000ffff094224 */ /* 0x000fe400078e000d */
[----:B------:R-:W-:-:S04]  /*8b50*/  FMUL R8, R3, UR16 ;  /* 0x0000001003087c20 */ /* 0x000fc80008400000 */
[----:B------:R-:W-:-:S05]  /*8b60*/  FFMA R8, R159, UR14, R8 ;  /* 0x0000000e9f087c23 */ /* 0x000fca0008000008 */
[----:B------:R-:W-:-:S04]  /*8b70*/  F2FP.BF16.F32.PACK_AB R8, RZ, R8 ;  /* 0x00000008ff08723e */ /* 0x000fc800000010ff */
[----:B------:R-:W-:Y:S01]  /*8b80*/  PRMT R3, R8, 0x7610, R3 ;  /* 0x0000761008037816 */ /* 0x000fe20000000003 */
[----:B------:R-:W-:-:S05]  /*8b90*/  @P4 IMAD.MOV.U32 R8, RZ, RZ, R12 ;  /* 0x000000ffff084224 */ /* 0x000fca00078e000c */
[----:B------:R0:W-:Y:S01]  /*8ba0*/  @P4 STG.E.U16 desc[UR12][R8.64+0x12], R3 ;  /* 0x0000120308004986 */ /* 0x0001e2000c10150c */
[----:B------:R-:W-:-:S04]  /*8bb0*/  LOP3.LUT P4, RZ, R2, 0x10, RZ, 0xc0, !PT ;  /* 0x0000001002ff7812 */ /* 0x000fc8000788c0ff */
[----:B------:R-:W-:-:S13]  /*8bc0*/  ISETP.GT.AND P4, PT, R0, 0x40, P4 ;  /* 0x000000400000780c */ /* 0x000fda0002784270 */
[----:B0-----:R-:W-:Y:S05]  /*8bd0*/  @!P4 BRA `(.L_x_168) ;  /* 0x000000000004c947 */ /* 0x001fea0003800000 */
[----:B------:R0:W5:Y:S02]  /*8be0*/  LDG.E.LTC128B.U16 R21, desc[UR12][R218.64+0x20] ;  /* 0x0000200cda157981 */ /* 0x000164000c1e1520 */
.L_x_168:
[----:B------:R-:W-:Y:S05]  /*8bf0*/  BSYNC B0 ;  /* 0x0000000000007941 */ /* 0x000fea0003800000 */
.L_x_167:
        /* <DEDUP_REMOVED lines=10> */
.L_x_170:
[----:B------:R-:W-:Y:S05]  /*8ca0*/  BSYNC B0 ;  /* 0x0000000000007941 */ /* 0x000fea0003800000 */
.L_x_169:
        /* <DEDUP_REMOVED lines=10> */
.L_x_172:
[----:B------:R-:W-:Y:S05]  /*8d50*/  BSYNC B0 ;  /* 0x0000000000007941 */ /* 0x000fea0003800000 */
.L_x_171:
[----:B-----5:R-:W-:Y:S01]  /*8d60*/  IMAD.U32 R3, R21, 0x10000, RZ ;  /* 0x0001000015037824 */ /* 0x020fe200078e00ff */
[----:B------:R-:W-:Y:S01]  /*8d70*/  BSSY B0, `(.L_x_173) ;  /* 0x000000b000007945 */ /* 0x000fe20003800000 */
[----:B------:R-:W-:Y:S02]  /*8d80*/  @P4 IMAD.MOV.U32 R8, RZ, RZ, R12 ;  /* 0x000000ffff084224 */ /* 0x000fe400078e000c */
[----:B------:R-:W-:Y:S01]  /*8d90*/  FMUL R3, R3, UR16 ;  /* 0x0000001003037c20 */ /* 0x000fe20008400000 */
[----:B------:R-:W-:-:S03]  /*8da0*/  @P4 IMAD.MOV.U32 R9, RZ, RZ, R13 ;  /* 0x000000ffff094224 */ /* 0x000fc600078e000d */
[----:B------:R-:W-:-:S05]  /*8db0*/  FFMA R3, R162, UR14, R3 ;  /* 0x0000000ea2037c23 */ /* 0x000fca0008000003 */
[----:B------:R-:W-:-:S05]  /*8dc0*/  F2FP.BF16.F32.PACK_AB R3, RZ, R3 ;  /* 0x00000003ff03723e */ /* 0x000fca00000010ff */
[----:B------:R0:W-:Y:S01]  /*8dd0*/  @P4 STG.E.U16 desc[UR12][R8.64+0x20], R3 ;  /* 0x0000200308004986 */ /* 0x0001e2000c10150c */
[----:B------:R-:W-:-:S04]  /*8de0*/  LOP3.LUT P4, RZ, R2, 0x400000, RZ, 0xc0, !PT ;  /* 0x0040000002ff7812 */ /* 0x000fc8000788c0ff */
[----:B------:R-:W-:-:S13]  /*8df0*/  ISETP.GT.AND P4, PT, R0, 0x48, P4 ;  /* 0x000000480000780c */ /* 0x000fda0002784270 */
[----:B0-----:R-:W-:Y:S05]  /*8e00*/  @!P4 BRA `(.L_x_174) ;  /* 0x000000000004c947 */ /* 0x001fea0003800000 */
[----:B------:R0:W5:Y:S02]  /*8e10*/  LDG.E.LTC128B.U16 R21, desc[UR12][R18.64+0x22] ;  /* 0x0000220c12157981 */ /* 0x000164000c1e1520 */
.L_x_174:
[----:B------:R-:W-:Y:S05]  /*8e20*/  BSYNC B0 ;  /* 0x0000000000007941 */ /* 0x000fea0003800000 */
.L_x_173:
        /* <DEDUP_REMOVED lines=13> */
.L_x_176:
[----:B------:R-:W-:Y:S05]  /*8f00*/  BSYNC B0 ;  /* 0x0000000000007941 */ /* 0x000fea0003800000 */
.L_x_175:
        /* <DEDUP_REMOVED lines=10> */
.L_x_178:
[----:B------:R-:W-:Y:S05]  /*8fb0*/  BSYNC B0 ;  /* 0x0000000000007941 */ /* 0x000fea0003800000 */
.L_x_177:
        /* <DEDUP_REMOVED lines=10> */
.L_x_180:
[----:B------:R-:W-:Y:S05]  /*9060*/  BSYNC B0 ;  /* 0x0000000000007941 */ /* 0x000fea0003800000 */
.L_x_179:
        /* <DEDUP_REMOVED lines=12> */
.L_x_182:
[----:B------:R-:W-:Y:S05]  /*9130*/  BSYNC B0 ;  /* 0x0000000000007941 */ /* 0x000fea0003800000 */
.L_x_181:
        /* <DEDUP_REMOVED lines=13> */
.L_x_184:
[----:B------:R-:W-:Y:S05]  /*9210*/  BSYNC B0 ;  /* 0x0000000000007941 */ /* 0x000fea0003800000 */
.L_x_183:
        /* <DEDUP_REMOVED lines=10> */
.L_x_186:
[----:B------:R-:W-:Y:S05]  /*92c0*/  BSYNC B0 ;  /* 0x0000000000007941 */ /* 0x000fea0003800000 */
.L_x_185:
        /* <DEDUP_REMOVED lines=10> */
.L_x_188:
[----:B------:R-:W-:Y:S05]  /*9370*/  BSYNC B0 ;  /* 0x0000000000007941 */ /* 0x000fea0003800000 */
.L_x_187:
        /* <DEDUP_REMOVED lines=12> */
.L_x_190:
[----:B------:R-:W-:Y:S05]  /*9440*/  BSYNC B0 ;  /* 0x0000000000007941 */ /* 0x000fea0003800000 */
.L_x_189:
        /* <DEDUP_REMOVED lines=13> */
.L_x_192:
[----:B------:R-:W-:Y:S05]  /*9520*/  BSYNC B0 ;  /* 0x0000000000007941 */ /* 0x000fea0003800000 */
.L_x_191:
        /* <DEDUP_REMOVED lines=10> */
.L_x_194:
[----:B------:R-:W-:Y:S05]  /*95d0*/  BSYNC B0 ;  /* 0x0000000000007941 */ /* 0x000fea0003800000 */
.L_x_193:
        /* <DEDUP_REMOVED lines=10> */
.L_x_196:
[----:B------:R-:W-:Y:S05]  /*9680*/  BSYNC B0 ;  /* 0x0000000000007941 */ /* 0x000fea0003800000 */
.L_x_195:
        /* <DEDUP_REMOVED lines=12> */
.L_x_198:
[----:B------:R-:W-:Y:S05]  /*9750*/  BSYNC B0 ;  /* 0x0000000000007941 */ /* 0x000fea0003800000 */
.L_x_197:
        /* <DEDUP_REMOVED lines=13> */
.L_x_200:
[----:B------:R-:W-:Y:S05]  /*9830*/  BSYNC B0 ;  /* 0x0000000000007941 */ /* 0x000fea0003800000 */
.L_x_199:
        /* <DEDUP_REMOVED lines=10> */
.L_x_202:
[----:B------:R-:W-:Y:S05]  /*98e0*/  BSYNC B0 ;  /* 0x0000000000007941 */ /* 0x000fea0003800000 */
.L_x_201:
        /* <DEDUP_REMOVED lines=10> */
.L_x_204:
[----:B------:R-:W-:Y:S05]  /*9990*/  BSYNC B0 ;  /* 0x0000000000007941 */ /* 0x000fea0003800000 */
.L_x_203:
        /* <DEDUP_REMOVED lines=12> */
.L_x_206:
[----:B------:R-:W-:Y:S05]  /*9a60*/  BSYNC B0 ;  /* 0x0000000000007941 */ /* 0x000fea0003800000 */
.L_x_205:
        /* <DEDUP_REMOVED lines=13> */
.L_x_208:
[----:B------:R-:W-:Y:S05]  /*9b40*/  BSYNC B0 ;  /* 0x0000000000007941 */ /* 0x000fea0003800000 */
.L_x_207:
        /* <DEDUP_REMOVED lines=10> */
.L_x_210:
[----:B------:R-:W-:Y:S05]  /*9bf0*/  BSYNC B0 ;  /* 0x0000000000007941 */ /* 0x000fea0003800000 */
.L_x_209:
        /* <DEDUP_REMOVED lines=10> */
.L_x_212:
[----:B------:R-:W-:Y:S05]  /*9ca0*/  BSYNC B0 ;  /* 0x0000000000007941 */ /* 0x000fea0003800000 */
.L_x_211:
        /* <DEDUP_REMOVED lines=12> */
.L_x_214:
[----:B------:R-:W-:Y:S05]  /*9d70*/  BSYNC B0 ;  /* 0x0000000000007941 */ /* 0x000fea0003800000 */
.L_x_213:
        /* <DEDUP_REMOVED lines=13> */
.L_x_216:
[----:B------:R-:W-:Y:S05]  /*9e50*/  BSYNC B0 ;  /* 0x0000000000007941 */ /* 0x000fea0003800000 */
.L_x_215:
        /* <DEDUP_REMOVED lines=10> */
.L_x_218:
[----:B------:R-:W-:Y:S05]  /*9f00*/  BSYNC B0 ;  /* 0x0000000000007941 */ /* 0x000fea0003800000 */
.L_x_217:
        /* <DEDUP_REMOVED lines=10> */
.L_x_220:
[----:B------:R-:W-:Y:S05]  /*9fb0*/  BSYNC B0 ;  /* 0x0000000000007941 */ /* 0x000fea0003800000 */
.L_x_219:
        /* <DEDUP_REMOVED lines=12> */
.L_x_222:
[----:B------:R-:W-:Y:S05]  /*a080*/  BSYNC B0 ;  /* 0x0000000000007941 */ /* 0x000fea0003800000 */
.L_x_221:
        /* <DEDUP_REMOVED lines=13> */
.L_x_224:
[----:B------:R-:W-:Y:S05]  /*a160*/  BSYNC B0 ;  /* 0x0000000000007941 */ /* 0x000fea0003800000 */
.L_x_223:
        /* <DEDUP_REMOVED lines=10> */
.L_x_226:
[----:B------:R-:W-:Y:S05]  /*a210*/  BSYNC B0 ;  /* 0x0000000000007941 */ /* 0x000fea0003800000 */
.L_x_225:
        /* <DEDUP_REMOVED lines=10> */
.L_x_228:
[----:B------:R-:W-:Y:S05]  /*a2c0*/  BSYNC B0 ;  /* 0x0000000000007941 */ /* 0x000fea0003800000 */
.L_x_227:
        /* <DEDUP_REMOVED lines=12> */
.L_x_230:
[----:B------:R-:W-:Y:S05]  /*a390*/  BSYNC B0 ;  /* 0x0000000000007941 */ /* 0x000fea0003800000 */
.L_x_229:
        /* <DEDUP_REMOVED lines=13> */
.L_x_232:
[----:B------:R-:W-:Y:S05]  /*a470*/  BSYNC B0 ;  /* 0x0000000000007941 */ /* 0x000fea0003800000 */
.L_x_231:
        /* <DEDUP_REMOVED lines=10> */
.L_x_234:
[----:B------:R-:W-:Y:S05]  /*a520*/  BSYNC B0 ;  /* 0x0000000000007941 */ /* 0x000fea0003800000 */
.L_x_233:
        /* <DEDUP_REMOVED lines=10> */
.L_x_236:
[----:B------:R-:W-:Y:S05]  /*a5d0*/  BSYNC B0 ;  /* 0x0000000000007941 */ /* 0x000fea0003800000 */
.L_x_235:
        /* <DEDUP_REMOVED lines=12> */
.L_x_238:
[----:B------:R-:W-:Y:S05]  /*a6a0*/  BSYNC B0 ;  /* 0x0000000000007941 */ /* 0x000fea0003800000 */
.L_x_237:
        /* <DEDUP_REMOVED lines=13> */
.L_x_240:
[----:B------:R-:W-:Y:S05]  /*a780*/  BSYNC B0 ;  /* 0x0000000000007941 */ /* 0x000fea0003800000 */
.L_x_239:
        /* <DEDUP_REMOVED lines=10> */
.L_x_242:
[----:B------:R-:W-:Y:S05]  /*a830*/  BSYNC B0 ;  /* 0x0000000000007941 */ /* 0x000fea0003800000 */
.L_x_241:
        /* <DEDUP_REMOVED lines=10> */
.L_x_244:
[----:B------:R-:W-:Y:S05]  /*a8e0*/  BSYNC B0 ;  /* 0x0000000000007941 */ /* 0x000fea0003800000 */
.L_x_243:
        /* <DEDUP_REMOVED lines=12> */
.L_x_246:
[----:B------:R-:W-:Y:S05]  /*a9b0*/  BSYNC B0 ;  /* 0x0000000000007941 */ /* 0x000fea0003800000 */
.L_x_245:
        /* <DEDUP_REMOVED lines=13> */
.L_x_248:
[----:B------:R-:W-:Y:S05]  /*aa90*/  BSYNC B0 ;  /* 0x0000000000007941 */ /* 0x000fea0003800000 */
.L_x_247:
        /* <DEDUP_REMOVED lines=10> */
.L_x_250:
[----:B------:R-:W-:Y:S05]  /*ab40*/  BSYNC B0 ;  /* 0x0000000000007941 */ /* 0x000fea0003800000 */
.L_x_249:
        /* <DEDUP_REMOVED lines=10> */
.L_x_252:
[----:B------:R-:W-:Y:S05]  /*abf0*/  BSYNC B0 ;  /* 0x0000000000007941 */ /* 0x000fea0003800000 */
.L_x_251:
        /* <DEDUP_REMOVED lines=12> */
.L_x_254:
[----:B------:R-:W-:Y:S05]  /*acc0*/  BSYNC B0 ;  /* 0x0000000000007941 */ /* 0x000fea0003800000 */
.L_x_253:
        /* <DEDUP_REMOVED lines=13> */
.L_x_256:
[----:B------:R-:W-:Y:S05]  /*ada0*/  BSYNC B0 ;  /* 0x0000000000007941 */ /* 0x000fea0003800000 */
.L_x_255:
[----:B-----5:R-:W-:Y:S01]  /*adb0*/  IMAD.U32 R3, R21, 0x10000, RZ ;  /* 0x0001000015037824 */ /* 0x020fe200078e00ff */
[----:B------:R-:W-:Y:S03]  /*adc0*/  BSSY B0, `(.L_x_257) ;  /* 0x0000008000007945 */ /* 0x000fe60003800000 */
[----:B------:R-:W-:-:S04]  /*add0*/  FMUL R3, R3, UR16 ;  /* 0x0000001003037c20 */ /* 0x000fc80008400000 */
[----:B------:R-:W-:-:S05]  /*ade0*/  FFMA R3, R204, UR14, R3 ;  /* 0x0000000ecc037c23 */ /* 0x000fca0008000003 */
[----:B------:R-:W-:-:S05]  /*adf0*/  F2FP.BF16.F32.PACK_AB R3, RZ, R3 ;  /* 0x00000003ff03723e */ /* 0x000fca00000010ff */
[----:B------:R0:W-:Y:S01]  /*ae00*/  @P4 STG.E.U16 desc[UR12][R6.64+0xd0], R3 ;  /* 0x0000d00306004986 */ /* 0x0001e2000c10150c */
[----:B------:R-:W-:-:S13]  /*ae10*/  ISETP.GT.AND P4, PT, R0, 0x40, P6 ;  /* 0x000000400000780c */ /* 0x000fda0003784270 */
[----:B0-----:R-:W-:Y:S05]  /*ae20*/  @!P4 BRA `(.L_x_258) ;  /* 0x000000000004c947 */ /* 0x001fea0003800000 */
[----:B------:R0:W5:Y:S02]  /*ae30*/  LDG.E.LTC128B.U16 R21, desc[UR12][R218.64+0xd2] ;  /* 0x0000d20cda157981 */ /* 0x000164000c1e1520 */
.L_x_258:
[----:B------:R-:W-:Y:S05]  /*ae40*/  BSYNC B0 ;  /* 0x0000000000007941 */ /* 0x000fea0003800000 */
.L_x_257:
        /* <DEDUP_REMOVED lines=10> */
.L_x_260:
[----:B------:R-:W-:Y:S05]  /*aef0*/  BSYNC B0 ;  /* 0x0000000000007941 */ /* 0x000fea0003800000 */
.L_x_259:
        /* <DEDUP_REMOVED lines=8> */
[----:B------:R-:W-:-:S13]  /*af80*/  ISETP.GT.AND P4, PT, R0, 0x48, P6 ;  /* 0x000000480000780c */ /* 0x000fda0003784270 */
[----:B0-----:R-:W-:Y:S05]  /*af90*/  @!P4 BRA `(.L_x_262) ;  /* 0x000000000004c947 */ /* 0x001fea0003800000 */
[----:B------:R0:W5:Y:S02]  /*afa0*/  LDG.E.LTC128B.U16 R21, desc[UR12][R18.64+0xd2] ;  /* 0x0000d20c12157981 */ /* 0x000164000c1e1520 */
.L_x_262:
[----:B------:R-:W-:Y:S05]  /*afb0*/  BSYNC B0 ;  /* 0x0000000000007941 */ /* 0x000fea0003800000 */
.L_x_261:
        /* <DEDUP_REMOVED lines=9> */
[----:B------:R-:W-:-:S13]  /*b050*/  ISETP.GT.AND P4, PT, R0, 0x40, P3 ;  /* 0x000000400000780c */ /* 0x000fda0001f84270 */
[----:B0-----:R-:W-:Y:S05]  /*b060*/  @!P4 BRA `(.L_x_264) ;  /* 0x000000000004c947 */ /* 0x001fea0003800000 */
[----:B------:R0:W5:Y:S02]  /*b070*/  LDG.E.LTC128B.U16 R21, desc[UR12][R218.64+0xe0] ;  /* 0x0000e00cda157981 */ /* 0x000164000c1e1520 */
.L_x_264:
[----:B------:R-:W-:Y:S05]  /*b080*/  BSYNC B0 ;  /* 0x0000000000007941 */ /* 0x000fea0003800000 */
.L_x_263:
        /* <DEDUP_REMOVED lines=9> */
.L_x_266:
[----:B------:R-:W-:Y:S05]  /*b120*/  BSYNC B0 ;  /* 0x0000000000007941 */ /* 0x000fea0003800000 */
.L_x_265:
        /* <DEDUP_REMOVED lines=9> */
.L_x_268:
[----:B------:R-:W-:Y:S05]  /*b1c0*/  BSYNC B0 ;  /* 0x0000000000007941 */ /* 0x000fea0003800000 */
.L_x_267:
        /* <DEDUP_REMOVED lines=11> */
.L_x_270:
[----:B------:R-:W-:Y:S05]  /*b280*/  BSYNC B0 ;  /* 0x0000000000007941 */ /* 0x000fea0003800000 */
.L_x_269:
        /* <DEDUP_REMOVED lines=12> */
.L_x_272:
[----:B------:R-:W-:Y:S05]  /*b350*/  BSYNC B0 ;  /* 0x0000000000007941 */ /* 0x000fea0003800000 */
.L_x_271:
        /* <DEDUP_REMOVED lines=9> */
.L_x_274:
[----:B------:R-:W-:Y:S05]  /*b3f0*/  BSYNC B0 ;  /* 0x0000000000007941 */ /* 0x000fea0003800000 */
.L_x_273:
        /* <DEDUP_REMOVED lines=9> */
.L_x_276:
[----:B------:R-:W-:Y:S05]  /*b490*/  BSYNC B0 ;  /* 0x0000000000007941 */ /* 0x000fea0003800000 */
.L_x_275:
        /* <DEDUP_REMOVED lines=11> */
.L_x_278:
[----:B------:R-:W-:Y:S05]  /*b550*/  BSYNC B0 ;  /* 0x0000000000007941 */ /* 0x000fea0003800000 */
.L_x_277:
[----:B-----5:R-:W-:-:S04]  /*b560*/  IMAD.U32 R3, R21, 0x10000, RZ ;  /* 0x0001000015037824 */ /* 0x020fc800078e00ff */
[----:B------:R-:W-:-:S04]  /*b570*/  FMUL R6, R3, UR16 ;  /* 0x0000001003067c20 */ /* 0x000fc80008400000 */
[----:B------:R-:W-:-:S05]  /*b580*/  FFMA R6, R215, UR14, R6 ;  /* 0x0000000ed7067c23 */ /* 0x000fca0008000006 */
[----:B------:R-:W-:-:S04]  /*b590*/  F2FP.BF16.F32.PACK_AB R6, RZ, R6 ;  /* 0x00000006ff06723e */ /* 0x000fc800000010ff */
[----:B------:R-:W-:-:S05]  /*b5a0*/  PRMT R7, R6, 0x7610, R7 ;  /* 0x0000761006077816 */ /* 0x000fca0000000007 */
[----:B------:R1:W-:Y:S01]  /*b5b0*/  @P4 STG.E.U16 desc[UR12][R12.64+0xf2], R7 ;  /* 0x0000f2070c004986 */ /* 0x0003e2000c10150c */
[----:B------:R-:W-:-:S04]  /*b5c0*/  IADD3 R6, P4, R4, UR7, RZ ;  /* 0x0000000704067c10 */ /* 0x000fc8000ff9e0ff */
[----:B-1----:R-:W-:Y:S02]  /*b5d0*/  IADD3.X R7, R5, UR10, RZ, P4, !PT ;  /* 0x0000000a05077c10 */ /* 0x002fe4000a7fe4ff */
        /* <DEDUP_REMOVED lines=10> */
[----:B-1----:R-:W-:Y:S05]  /*b680*/  @!P4 BRA `(.L_x_280) ;  /* 0x000000000004c947 */ /* 0x002fea0003800000 */
[----:B------:R1:W5:Y:S02]  /*b690*/  LDG.E.LTC128B.U16 R21, desc[UR12][R220.64+0x2] ;  /* 0x0000020cdc157981 */ /* 0x000364000c1e1520 */
.L_x_280:
[----:B------:R-:W-:Y:S05]  /*b6a0*/  BSYNC B0 ;  /* 0x0000000000007941 */ /* 0x000fea0003800000 */
.L_x_279:
        /* <DEDUP_REMOVED lines=10> */
[----:B--2---:R-:W-:Y:S05]  /*b750*/  @!P4 BRA `(.L_x_282) ;  /* 0x000000000004c947 */ /* 0x004fea0003800000 */
[----:B------:R2:W5:Y:S02]  /*b760*/  LDG.E.LTC128B.U16 R21, desc[UR12][R224.64] ;  /* 0x0000000ce0157981 */ /* 0x000564000c1e1520 */
.L_x_282:
[----:B------:R-:W-:Y:S05]  /*b770*/  BSYNC B0 ;  /* 0x0000000000007941 */ /* 0x000fea0003800000 */
.L_x_281:
        /* <DEDUP_REMOVED lines=10> */
[----:B0-----:R-:W-:Y:S05]  /*b820*/  @!P4 BRA `(.L_x_284) ;  /* 0x000000000004c947 */ /* 0x001fea0003800000 */
[----:B------:R0:W5:Y:S02]  /*b830*/  LDG.E.LTC128B.U16 R21, desc[UR12][R22.64+0x2] ;  /* 0x0000020c16157981 */ /* 0x000164000c1e1520 */
.L_x_284:
[----:B------:R-:W-:Y:S05]  /*b840*/  BSYNC B0 ;  /* 0x0000000000007941 */ /* 0x000fea0003800000 */
.L_x_283:
        /* <DEDUP_REMOVED lines=10> */
.L_x_286:
[----:B------:R-:W-:Y:S05]  /*b8f0*/  BSYNC B0 ;  /* 0x0000000000007941 */ /* 0x000fea0003800000 */
.L_x_285:
        /* <DEDUP_REMOVED lines=10> */
.L_x_288:
[----:B------:R-:W-:Y:S05]  /*b9a0*/  BSYNC B0 ;  /* 0x0000000000007941 */ /* 0x000fea0003800000 */
.L_x_287:
        /* <DEDUP_REMOVED lines=10> */
.L_x_290:
[----:B------:R-:W-:Y:S05]  /*ba50*/  BSYNC B0 ;  /* 0x0000000000007941 */ /* 0x000fea0003800000 */
.L_x_289:
        /* <DEDUP_REMOVED lines=10> */
.L_x_292:
[----:B------:R-:W-:Y:S05]  /*bb00*/  BSYNC B0 ;  /* 0x0000000000007941 */ /* 0x000fea0003800000 */
.L_x_291:
        /* <DEDUP_REMOVED lines=13> */
.L_x_294:
[----:B------:R-:W-:Y:S05]  /*bbe0*/  BSYNC B0 ;  /* 0x0000000000007941 */ /* 0x000fea0003800000 */
.L_x_293:
        /* <DEDUP_REMOVED lines=10> */
.L_x_296:
[----:B------:R-:W-:Y:S05]  /*bc90*/  BSYNC B0 ;  /* 0x0000000000007941 */ /* 0x000fea0003800000 */
.L_x_295:
        /* <DEDUP_REMOVED lines=10> */
.L_x_298:
[----:B------:R-:W-:Y:S05]  /*bd40*/  BSYNC B0 ;  /* 0x0000000000007941 */ /* 0x000fea0003800000 */
.L_x_297:
        /* <DEDUP_REMOVED lines=12> */
.L_x_300:
[----:B------:R-:W-:Y:S05]  /*be10*/  BSYNC B0 ;  /* 0x0000000000007941 */ /* 0x000fea0003800000 */
.L_x_299:
        /* <DEDUP_REMOVED lines=13> */
.L_x_302:
[----:B------:R-:W-:Y:S05]  /*bef0*/  BSYNC B0 ;  /* 0x0000000000007941 */ /* 0x000fea0003800000 */
.L_x_301:
        /* <DEDUP_REMOVED lines=10> */
.L_x_304:
[----:B------:R-:W-:Y:S05]  /*bfa0*/  BSYNC B0 ;  /* 0x0000000000007941 */ /* 0x000fea0003800000 */
.L_x_303:
        /* <DEDUP_REMOVED lines=10> */
.L_x_306:
[----:B------:R-:W-:Y:S05]  /*c050*/  BSYNC B0 ;  /* 0x0000000000007941 */ /* 0x000fea0003800000 */
.L_x_305:
        /* <DEDUP_REMOVED lines=12> */
.L_x_308:
[----:B------:R-:W-:Y:S05]  /*c120*/  BSYNC B0 ;  /* 0x0000000000007941 */ /* 0x000fea0003800000 */
.L_x_307:
        /* <DEDUP_REMOVED lines=13> */
.L_x_310:
[----:B------:R-:W-:Y:S05]  /*c200*/  BSYNC B0 ;  /* 0x0000000000007941 */ /* 0x000fea0003800000 */
.L_x_309:
        /* <DEDUP_REMOVED lines=10> */
.L_x_312:
[----:B------:R-:W-:Y:S05]  /*c2b0*/  BSYNC B0 ;  /* 0x0000000000007941 */ /* 0x000fea0003800000 */
.L_x_311:
        /* <DEDUP_REMOVED lines=10> */
.L_x_314:
[----:B------:R-:W-:Y:S05]  /*c360*/  BSYNC B0 ;  /* 0x0000000000007941 */ /* 0x000fea0003800000 */
.L_x_313:
        /* <DEDUP_REMOVED lines=12> */
.L_x_316:
[----:B------:R-:W-:Y:S05]  /*c430*/  BSYNC B0 ;  /* 0x0000000000007941 */ /* 0x000fea0003800000 */
.L_x_315:
        /* <DEDUP_REMOVED lines=13> */
.L_x_318:
[----:B------:R-:W-:Y:S05]  /*c510*/  BSYNC B0 ;  /* 0x0000000000007941 */ /* 0x000fea0003800000 */
.L_x_317:
        /* <DEDUP_REMOVED lines=10> */
.L_x_320:
[----:B------:R-:W-:Y:S05]  /*c5c0*/  BSYNC B0 ;  /* 0x0000000000007941 */ /* 0x000fea0003800000 */
.L_x_319:
        /* <DEDUP_REMOVED lines=10> */
.L_x_322:
[----:B------:R-:W-:Y:S05]  /*c670*/  BSYNC B0 ;  /* 0x0000000000007941 */ /* 0x000fea0003800000 */
.L_x_321:
        /* <DEDUP_REMOVED lines=12> */
.L_x_324:
[----:B------:R-:W-:Y:S05]  /*c740*/  BSYNC B0 ;  /* 0x0000000000007941 */ /* 0x000fea0003800000 */
.L_x_323:
        /* <DEDUP_REMOVED lines=13> */
.L_x_326:
[----:B------:R-:W-:Y:S05]  /*c820*/  BSYNC B0 ;  /* 0x0000000000007941 */ /* 0x000fea0003800000 */
.L_x_325:
        /* <DEDUP_REMOVED lines=10> */
.L_x_328:
[----:B------:R-:W-:Y:S05]  /*c8d0*/  BSYNC B0 ;  /* 0x0000000000007941 */ /* 0x000fea0003800000 */
.L_x_327:
        /* <DEDUP_REMOVED lines=10> */
.L_x_330:
[----:B------:R-:W-:Y:S05]  /*c980*/  BSYNC B0 ;  /* 0x0000000000007941 */ /* 0x000fea0003800000 */
.L_x_329:
        /* <DEDUP_REMOVED lines=12> */
.L_x_332:
[----:B------:R-:W-:Y:S05]  /*ca50*/  BSYNC B0 ;  /* 0x0000000000007941 */ /* 0x000fea0003800000 */
.L_x_331:
        /* <DEDUP_REMOVED lines=13> */
.L_x_334:
[----:B------:R-:W-:Y:S05]  /*cb30*/  BSYNC B0 ;  /* 0x0000000000007941 */ /* 0x000fea0003800000 */
.L_x_333:
        /* <DEDUP_REMOVED lines=10> */
.L_x_336:
[----:B------:R-:W-:Y:S05]  /*cbe0*/  BSYNC B0 ;  /* 0x0000000000007941 */ /* 0x000fea0003800000 */
.L_x_335:
        /* <DEDUP_REMOVED lines=10> */
.L_x_338:
[----:B------:R-:W-:Y:S05]  /*cc90*/  BSYNC B0 ;  /* 0x0000000000007941 */ /* 0x000fea0003800000 */
.L_x_337:
        /* <DEDUP_REMOVED lines=12> */
.L_x_340:
[----:B------:R-:W-:Y:S05]  /*cd60*/  BSYNC B0 ;  /* 0x0000000000007941 */ /* 0x000fea0003800000 */
.L_x_339:
        /* <DEDUP_REMOVED lines=13> */
.L_x_342:
[----:B------:R-:W-:Y:S05]  /*ce40*/  BSYNC B0 ;  /* 0x0000000000007941 */ /* 0x000fea0003800000 */
.L_x_341:
        /* <DEDUP_REMOVED lines=10> */
.L_x_344:
[----:B------:R-:W-:Y:S05]  /*cef0*/  BSYNC B0 ;  /* 0x0000000000007941 */ /* 0x000fea0003800000 */
.L_x_343:
        /* <DEDUP_REMOVED lines=10> */
.L_x_346:
[----:B------:R-:W-:Y:S05]  /*cfa0*/  BSYNC B0 ;  /* 0x0000000000007941 */ /* 0x000fea0003800000 */
.L_x_345:
[----:B-----5:R-:W-:Y:S01]  /*cfb0*/  IMAD.U32 R3, R21, 0x10000, RZ ;  /* 0x0001000015037824 */ /* 0x020fe200078e00ff */
[----:B------:R-:W-:Y:S01]  /*cfc0*/  IADD3 R8, R4, UR28, R20 ;  /* 0x0000001c04087c10 */ /* 0x000fe2000fffe014 */
[----:B------:R-:W-:Y:S01]  /*cfd0*/  @P4 IMAD.MOV.U32 R9, RZ, RZ, R15 ;  /* 0x000000ffff094224 */ /* 0x000fe200078e000f */
[----:B------:R-:W-:Y:S01]  /*cfe0*/  BSSY B0, `(.L_x_347) ;  /* 0x0000009000007945 */ /* 0x000fe20003800000 */
        /* <DEDUP_REMOVED lines=8> */
.L_x_348:
[----:B------:R-:W-:Y:S05]  /*d070*/  BSYNC B0 ;  /* 0x0000000000007941 */ /* 0x000fea0003800000 */
.L_x_347:
[----:B-----5:R-:W-:Y:S01]  /*d080*/  IMAD.U32 R3, R21, 0x10000, RZ ;  /* 0x0001000015037824 */ /* 0x020fe200078e00ff */
[----:B------:R-:W-:Y:S01]  /*d090*/  BSSY B0, `(.L_x_349) ;  /* 0x000000b000007945 */ /* 0x000fe20003800000 */
[----:B------:R-:W-:Y:S02]  /*d0a0*/  @P4 IMAD.MOV.U32 R9, RZ, RZ, R15 ;  /* 0x000000ffff094224 */ /* 0x000fe400078e000f */
[----:B------:R-:W-:-:S04]  /*d0b0*/  FMUL R8, R3, UR16 ;  /* 0x0000001003087c20 */ /* 0x000fc80008400000 */
[----:B------:R-:W-:-:S05]  /*d0c0*/  FFMA R8, R123, UR14, R8 ;  /* 0x0000000e7b087c23 */ /* 0x000fca0008000008 */
[----:B------:R-:W-:Y:S02]  /*d0d0*/  F2FP.BF16.F32.PACK_AB R3, RZ, R8 ;  /* 0x00000008ff03723e */ /* 0x000fe400000010ff */
[----:B------:R-:W-:-:S05]  /*d0e0*/  IADD3 R8, R4, UR28, R20 ;  /* 0x0000001c04087c10 */ /* 0x000fca000fffe014 */
[----:B------:R0:W-:Y:S01]  /*d0f0*/  @P4 STG.E.U16 desc[UR12][R8.64+0x82], R3 ;  /* 0x0000820308004986 */ /* 0x0001e2000c10150c */
[----:B------:R-:W-:-:S04]  /*d100*/  LOP3.LUT P4, RZ, R2, 0x2000, RZ, 0xc0, !PT ;  /* 0x0000200002ff7812 */ /* 0x000fc8000788c0ff */
[----:B------:R-:W-:-:S13]  /*d110*/  ISETP.GT.AND P4, PT, R0, 0x80, P4 ;  /* 0x000000800000780c */ /* 0x000fda0002784270 */
[----:B0-----:R-:W-:Y:S05]  /*d120*/  @!P4 BRA `(.L_x_350) ;  /* 0x000000000004c947 */ /* 0x001fea0003800000 */
[----:B------:R0:W5:Y:S02]  /*d130*/  LDG.E.LTC128B.U16 R21, desc[UR12][R220.64+0x90] ;  /* 0x0000900cdc157981 */ /* 0x000164000c1e1520 */
.L_x_350:
[----:B------:R-:W-:Y:S05]  /*d140*/  BSYNC B0 ;  /* 0x0000000000007941 */ /* 0x000fea0003800000 */
.L_x_349:
        /* <DEDUP_REMOVED lines=10> */
.L_x_352:
[----:B------:R-:W-:Y:S05]  /*d1f0*/  BSYNC B0 ;  /* 0x0000000000007941 */ /* 0x000fea0003800000 */
.L_x_351:
        /* <DEDUP_REMOVED lines=10> */
.L_x_354:
[----:B------:R-:W-:Y:S05]  /*d2a0*/  BSYNC B0 ;  /* 0x0000000000007941 */ /* 0x000fea0003800000 */
.L_x_353:
        /* <DEDUP_REMOVED lines=12> */
.L_x_356:
[----:B------:R-:W-:Y:S05]  /*d370*/  BSYNC B0 ;  /* 0x0000000000007941 */ /* 0x000fea0003800000 */
.L_x_355:
        /* <DEDUP_REMOVED lines=12> */
.L_x_358:
[----:B------:R-:W-:Y:S05]  /*d440*/  BSYNC B0 ;  /* 0x0000000000007941 */ /* 0x000fea0003800000 */
.L_x_357:
        /* <DEDUP_REMOVED lines=10> */
.L_x_360:
[----:B------:R-:W-:Y:S05]  /*d4f0*/  BSYNC B0 ;  /* 0x0000000000007941 */ /* 0x000fea0003800000 */
.L_x_359:
        /* <DEDUP_REMOVED lines=10> */
.L_x_362:
[----:B------:R-:W-:Y:S05]  /*d5a0*/  BSYNC B0 ;  /* 0x0000000000007941 */ /* 0x000fea0003800000 */
.L_x_361:
        /* <DEDUP_REMOVED lines=12> */
.L_x_364:
[----:B------:R-:W-:Y:S05]  /*d670*/  BSYNC B0 ;  /* 0x0000000000007941 */ /* 0x000fea0003800000 */
.L_x_363:
        /* <DEDUP_REMOVED lines=12> */
.L_x_366:
[----:B------:R-:W-:Y:S05]  /*d740*/  BSYNC B0 ;  /* 0x0000000000007941 */ /* 0x000fea0003800000 */
.L_x_365:
        /* <DEDUP_REMOVED lines=10> */
.L_x_368:
[----:B------:R-:W-:Y:S05]  /*d7f0*/  BSYNC B0 ;  /* 0x0000000000007941 */ /* 0x000fea0003800000 */
.L_x_367:
        /* <DEDUP_REMOVED lines=10> */
.L_x_370:
[----:B------:R-:W-:Y:S05]  /*d8a0*/  BSYNC B0 ;  /* 0x0000000000007941 */ /* 0x000fea0003800000 */
.L_x_369:
        /* <DEDUP_REMOVED lines=12> */
.L_x_372:
[----:B------:R-:W-:Y:S05]  /*d970*/  BSYNC B0 ;  /* 0x0000000000007941 */ /* 0x000fea0003800000 */
.L_x_371:
        /* <DEDUP_REMOVED lines=12> */
.L_x_374:
[----:B------:R-:W-:Y:S05]  /*da40*/  BSYNC B0 ;  /* 0x0000000000007941 */ /* 0x000fea0003800000 */
.L_x_373:
        /* <DEDUP_REMOVED lines=10> */
.L_x_376:
[----:B------:R-:W-:Y:S05]  /*daf0*/  BSYNC B0 ;  /* 0x0000000000007941 */ /* 0x000fea0003800000 */
.L_x_375:
        /* <DEDUP_REMOVED lines=10> */
.L_x_378:
[----:B------:R-:W-:Y:S05]  /*dba0*/  BSYNC B0 ;  /* 0x0000000000007941 */ /* 0x000fea0003800000 */
.L_x_377:
        /* <DEDUP_REMOVED lines=12> */
.L_x_380:
[----:B------:R-:W-:Y:S05]  /*dc70*/  BSYNC B0 ;  /* 0x0000000000007941 */ /* 0x000fea0003800000 */
.L_x_379:
        /* <DEDUP_REMOVED lines=12> */
.L_x_382:
[----:B------:R-:W-:Y:S05]  /*dd40*/  BSYNC B0 ;  /* 0x0000000000007941 */ /* 0x000fea0003800000 */
.L_x_381:
        /* <DEDUP_REMOVED lines=9> */
.L_x_384:
[----:B------:R-:W-:Y:S05]  /*dde0*/  BSYNC B0 ;  /* 0x0000000000007941 */ /* 0x000fea0003800000 */
.L_x_383:
        /* <DEDUP_REMOVED lines=10> */
.L_x_386:
[----:B------:R-:W-:Y:S05]  /*de90*/  BSYNC B0 ;  /* 0x0000000000007941 */ /* 0x000fea0003800000 */
.L_x_385:
        /* <DEDUP_REMOVED lines=8> */
[----:B------:R-:W-:-:S13]  /*df20*/  ISETP.GT.AND P4, PT, R0, 0x88, P6 ;  /* 0x000000880000780c */ /* 0x000fda0003784270 */
[----:B0-----:R-:W-:Y:S05]  /*df30*/  @!P4 BRA `(.L_x_388) ;  /* 0x000000000004c947 */ /* 0x001fea0003800000 */
[----:B------:R0:W5:Y:S02]  /*df40*/  LDG.E.LTC128B.U16 R21, desc[UR12][R22.64+0xd2] ;  /* 0x0000d20c16157981 */ /* 0x000164000c1e1520 */
.L_x_388:
[----:B------:R-:W-:Y:S05]  /*df50*/  BSYNC B0 ;  /* 0x0000000000007941 */ /* 0x000fea0003800000 */
.L_x_387:
        /* <DEDUP_REMOVED lines=8> */
[----:B------:R-:W-:-:S13]  /*dfe0*/  ISETP.GT.AND P4, PT, R0, 0x80, P3 ;  /* 0x000000800000780c */ /* 0x000fda0001f84270 */
[----:B0-----:R-:W-:Y:S05]  /*dff0*/  @!P4 BRA `(.L_x_390) ;  /* 0x000000000004c947 */ /* 0x001fea0003800000 */
[----:B------:R0:W5:Y:S02]  /*e000*/  LDG.E.LTC128B.U16 R21, desc[UR12][R220.64+0xe0] ;  /* 0x0000e00cdc157981 */ /* 0x000164000c1e1520 */
.L_x_390:
[----:B------:R-:W-:Y:S05]  /*e010*/  BSYNC B0 ;  /* 0x0000000000007941 */ /* 0x000fea0003800000 */
.L_x_389:
        /* <DEDUP_REMOVED lines=9> */
.L_x_392:
[----:B------:R-:W-:Y:S05]  /*e0b0*/  BSYNC B0 ;  /* 0x0000000000007941 */ /* 0x000fea0003800000 */
.L_x_391:
        /* <DEDUP_REMOVED lines=9> */
.L_x_394:
[----:B------:R-:W-:Y:S05]  /*e150*/  BSYNC B0 ;  /* 0x0000000000007941 */ /* 0x000fea0003800000 */
.L_x_393:
        /* <DEDUP_REMOVED lines=11> */
.L_x_396:
[----:B------:R-:W-:Y:S05]  /*e210*/  BSYNC B0 ;  /* 0x0000000000007941 */ /* 0x000fea0003800000 */
.L_x_395:
        /* <DEDUP_REMOVED lines=11> */
.L_x_398:
[----:B------:R-:W-:Y:S05]  /*e2d0*/  BSYNC B0 ;  /* 0x0000000000007941 */ /* 0x000fea0003800000 */
.L_x_397:
        /* <DEDUP_REMOVED lines=9> */
.L_x_400:
[----:B------:R-:W-:Y:S05]  /*e370*/  BSYNC B0 ;  /* 0x0000000000007941 */ /* 0x000fea0003800000 */
.L_x_399:
        /* <DEDUP_REMOVED lines=9> */
.L_x_402:
[----:B------:R-:W-:Y:S05]  /*e410*/  BSYNC B0 ;  /* 0x0000000000007941 */ /* 0x000fea0003800000 */
.L_x_401:
        /* <DEDUP_REMOVED lines=11> */
.L_x_404:
[----:B------:R-:W-:Y:S05]  /*e4d0*/  BSYNC B0 ;  /* 0x0000000000007941 */ /* 0x000fea0003800000 */
.L_x_403:
[----:B-----5:R-:W-:Y:S01]  /*e4e0*/  IMAD.U32 R3, R21, 0x10000, RZ ;  /* 0x0001000015037824 */ /* 0x020fe200078e00ff */
[----:B------:R-:W-:-:S03]  /*e4f0*/  IADD3 R14, R4, UR28, R20 ;  /* 0x0000001c040e7c10 */ /* 0x000fc6000fffe014 */
[----:B------:R-:W-:-:S04]  /*e500*/  FMUL R6, R3, UR16 ;  /* 0x0000001003067c20 */ /* 0x000fc80008400000 */
[----:B------:R-:W-:-:S05]  /*e510*/  FFMA R6, R151, UR14, R6 ;  /* 0x0000000e97067c23 */ /* 0x000fca0008000006 */
[----:B------:R-:W-:-:S05]  /*e520*/  F2FP.BF16.F32.PACK_AB R6, RZ, R6 ;  /* 0x00000006ff06723e */ /* 0x000fca00000010ff */
[----:B------:R1:W-:Y:S01]  /*e530*/  @P4 STG.E.U16 desc[UR12][R14.64+0xf2], R6 ;  /* 0x0000f2060e004986 */ /* 0x0003e2000c10150c */
[----:B------:R-:W-:-:S13]  /*e540*/  ISETP.GT.AND P4, PT, R0, 0xc0, P5 ;  /* 0x000000c00000780c */ /* 0x000fda0002f84270 */
[----:B------:R-:W2:Y:S01]  /*e550*/  @P4 LDG.E.LTC128B.U16 R21, desc[UR12][R228.64] ;  /* 0x0000000ce4154981 */ /* 0x000ea2000c1e1520 */
[----:B------:R-:W-:Y:S01]  /*e560*/  IMAD.U32 R7, RZ, RZ, UR18 ;  /* 0x00000012ff077e24 */ /* 0x000fe2000f8e00ff */
[----:B------:R-:W-:Y:S01]  /*e570*/  UIMAD UR7, UR19, 0x180, URZ ;  /* 0x00000180130778a4 */ /* 0x000fe2000f8e023f */
[----:B------:R-:W-:Y:S02]  /*e580*/  BSSY B0, `(.L_x_405) ;  /* 0x000000d000007945 */ /* 0x000fe40003800000 */
[----:B------:R-:W-:-:S04]  /*e590*/  IMAD.WIDE.U32 R4, R7, 0x180, R4 ;  /* 0x0000018007047825 */ /* 0x000fc800078e0004 */
[----:B------:R-:W-:Y:S02]  /*e5a0*/  VIADD R7, R5, UR7 ;  /* 0x0000000705077c36 */ /* 0x000fe40008000000 */
[----:B-1----:R-:W-:Y:S02]  /*e5b0*/  @P4 IMAD.MOV.U32 R6, RZ, RZ, R4 ;  /* 0x000000ffff064224 */ /* 0x002fe400078e0004 */
        /* <DEDUP_REMOVED lines=9> */
.L_x_406:
[----:B------:R-:W-:Y:S05]  /*e650*/  BSYNC B0 ;  /* 0x0000000000007941 */ /* 0x000fea0003800000 */
.L_x_405:
[----:B-----5:R-:W-:Y:S01]  /*e660*/  IMAD.U32 R3, R21, 0x10000, RZ ;  /* 0x0001000015037824 */ /* 0x020fe200078e00ff */
[----:B------:R-:W-:Y:S01]  /*e670*/  ISETP.GT.AND P5, PT, R0, 0xc8, P5 ;  /* 0x000000c80000780c */ /* 0x000fe20002fa4270 */
[----:B------:R-:W-:Y:S01]  /*e680*/  @P4 IMAD.MOV.U32 R12, RZ, RZ, R4 ;  /* 0x000000ffff0c4224 */ /* 0x000fe200078e0004 */
[----:B------:R-:W-:Y:S01]  /*e690*/  BSSY B0, `(.L_x_407) ;  /* 0x000000e000007945 */ /* 0x000fe20003800000 */
[----:B------:R-:W-:Y:S01]  /*e6a0*/  FMUL R6, R3, UR16 ;  /* 0x0000001003067c20 */ /* 0x000fe20008400000 */
[----:B------:R-:W-:Y:S02]  /*e6b0*/  @P4 IMAD.MOV.U32 R13, RZ, RZ, R7 ;  /* 0x000000ffff0d4224 */ /* 0x000fe400078e0007 */
[----:B------:R-:W-:Y:S02]  /*e6c0*/  VIADD R9, R5, UR7 ;  /* 0x0000000705097c36 */ /* 0x000fe40008000000 */
[----:B------:R-:W-:-:S05]  /*e6d0*/  FFMA R6, R25, UR14, R6 ;  /* 0x0000000e19067c23 */ /* 0x000fca0008000006 */
[----:B------:R-:W-:-:S04]  /*e6e0*/  F2FP.BF16.F32.PACK_AB R6, RZ, R6 ;  /* 0x00000006ff06723e */ /* 0x000fc800000010ff */
[----:B------:R-:W-:-:S05]  /*e6f0*/  PRMT R3, R6, 0x7610, R3 ;  /* 0x0000761006037816 */ /* 0x000fca0000000003 */
[----:B------:R2:W-:Y:S01]  /*e700*/  @P4 STG.E.U16 desc[UR12][R12.64+0x2], R3 ;  /* 0x000002030c004986 */ /* 0x0005e2000c10150c */
[----:B------:R-:W-:-:S04]  /*e710*/  IADD3 R10, P4, R4, UR28, RZ ;  /* 0x0000001c040a7c10 */ /* 0x000fc8000ff9e0ff */
[----:B------:R-:W-:Y:S02]  /*e720*/  IADD3.X R11, R7, UR6, RZ, P4, !PT ;  /* 0x00000006070b7c10 */ /* 0x000fe4000a7fe4ff */
[----:B------:R-:W-:-:S04]  /*e730*/  IADD3 R6, P4, R4, UR28, RZ ;  /* 0x0000001c04067c10 */ /* 0x000fc8000ff9e0ff */
[----:B------:R-:W-:Y:S01]  /*e740*/  IADD3.X R7, R9, UR6, RZ, P4, !PT ;  /* 0x0000000609077c10 */ /* 0x000fe2000a7fe4ff */
[----:B--2---:R-:W-:Y:S08]  /*e750*/  @!P5 BRA `(.L_x_408) ;  /* 0x000000000004d947 */ /* 0x004ff00003800000 */
[----:B------:R2:W5:Y:S02]  /*e760*/  LDG.E.LTC128B.U16 R21, desc[UR12][R16.64] ;  /* 0x0000000c10157981 */ /* 0x000564000c1e1520 */
.L_x_408:
[----:B------:R-:W-:Y:S05]  /*e770*/  BSYNC B0 ;  /* 0x0000000000007941 */ /* 0x000fea0003800000 */
.L_x_407:
[----:B-----5:R-:W-:Y:S01]  /*e780*/  IMAD.U32 R3, R21, 0x10000, RZ ;  /* 0x0001000015037824 */ /* 0x020fe200078e00ff */
[----:B------:R-:W-:Y:S01]  /*e790*/  LOP3.LUT P4, RZ, R2, 0x2, RZ, 0xc0, !PT ;  /* 0x0000000202ff7812 */ /* 0x000fe2000788c0ff */
[----:B------:R-:W-:Y:S02]  /*e7a0*/  BSSY B0, `(.L_x_409) ;  /* 0x0000008000007945 */ /* 0x000fe40003800000 */
[----:B------:R-:W-:Y:S01]  /*e7b0*/  FMUL R3, R3, UR16 ;  /* 0x0000001003037c20 */ /* 0x000fe20008400000 */
[----:B------:R-:W-:-:S03]  /*e7c0*/  ISETP.GT.AND P4, PT, R0, 0xc8, P4 ;  /* 0x000000c80000780c */ /* 0x000fc60002784270 */
[----:B------:R-:W-:-:S05]  /*e7d0*/  FFMA R3, R26, UR14, R3 ;  /* 0x0000000e1a037c23 */ /* 0x000fca0008000003 */
[----:B------:R-:W-:-:S05]  /*e7e0*/  F2FP.BF16.F32.PACK_AB R3, RZ, R3 ;  /* 0x00000003ff03723e */ /* 0x000fca00000010ff */
[----:B------:R0:W-:Y:S01]  /*e7f0*/  @P5 STG.E.U16 desc[UR12][R10.64], R3 ;  /* 0x000000030a005986 */ /* 0x0001e2000c10150c */
[----:B------:R-:W-:Y:S05]  /*e800*/  @!P4 BRA `(.L_x_410) ;  /* 0x000000000004c947 */ /* 0x000fea0003800000 */
[----:B------:R0:W5:Y:S02]  /*e810*/  LDG.E.LTC128B.U16 R21, desc[UR12][R216.64+0x2] ;  /* 0x0000020cd8157981 */ /* 0x000164000c1e1520 */
.L_x_410:
[----:B------:R-:W-:Y:S05]  /*e820*/  BSYNC B0 ;  /* 0x0000000000007941 */ /* 0x000fea0003800000 */
.L_x_409:
[----:B0----5:R-:W-:Y:S01]  /*e830*/  IMAD.U32 R3, R21, 0x10000, RZ ;  /* 0x0001000015037824 */ /* 0x021fe200078e00ff */
[----:B------:R-:W-:Y:S01]  /*e840*/  LOP3.LUT P5, RZ, R2, 0x4, RZ, 0xc0, !PT ;  /* 0x0000000402ff7812 */ /* 0x000fe200078ac0ff */
[----:B------:R-:W-:Y:S02]  /*e850*/  BSSY B0, `(.L_x_411) ;  /* 0x0000009000007945 */ /* 0x000fe40003800000 */
[----:B------:R-:W-:-:S04]  /*e860*/  FMUL R10, R3, UR16 ;  /* 0x00000010030a7c20 */ /* 0x000fc80008400000 */
[----:B------:R-:W-:-:S05]  /*e870*/  FFMA R10, R27, UR14, R10 ;  /* 0x0000000e1b0a7c23 */ /* 0x000fca000800000a */
[----:B------:R-:W-:Y:S01]  /*e880*/  F2FP.BF16.F32.PACK_AB R3, RZ, R10 ;  /* 0x0000000aff03723e */ /* 0x000fe200000010ff */
[----:B------:R-:W-:-:S05]  /*e890*/  VIADD R10, R4, UR28 ;  /* 0x0000001c040a7c36 */ /* 0x000fca0008000000 */
[----:B------:R0:W-:Y:S01]  /*e8a0*/  @P4 STG.E.U16 desc[UR12][R10.64+0x2], R3 ;  /* 0x000002030a004986 */ /* 0x0001e2000c10150c */
[----:B------:R-:W-:-:S13]  /*e8b0*/  ISETP.GT.AND P4, PT, R0, 0xc0, P5 ;  /* 0x000000c00000780c */ /* 0x000fda0002f84270 */
[----:B0-----:R-:W-:Y:S05]  /*e8c0*/  @!P4 BRA `(.L_x_412) ;  /* 0x000000000004c947 */ /* 0x001fea0003800000 */
[----:B------:R0:W5:Y:S02]  /*e8d0*/  LDG.E.LTC128B.U16 R21, desc[UR12][R222.64+0x10] ;  /* 0x0000100cde157981 */ /* 0x000164000c1e1520 */
.L_x_412:
[----:B------:R-:W-:Y:S05]  /*e8e0*/  BSYNC B0 ;  /* 0x0000000000007941 */ /* 0x000fea0003800000 */
.L_x_411:
[----:B-----5:R-:W-:Y:S01]  /*e8f0*/  IMAD.U32 R3, R21, 0x10000, RZ ;  /* 0x0001000015037824 */ /* 0x020fe200078e00ff */
[----:B------:R-:W-:Y:S01]  /*e900*/  LOP3.LUT P5, RZ, R2, 0x8, RZ, 0xc0, !PT ;  /* 0x0000000802ff7812 */ /* 0x000fe200078ac0ff */
        /* <DEDUP_REMOVED lines=9> */
.L_x_414:
[----:B------:R-:W-:Y:S05]  /*e9a0*/  BSYNC B0 ;  /* 0x0000000000007941 */ /* 0x000fea0003800000 */
.L_x_413:
        /* <DEDUP_REMOVED lines=13> */
.L_x_416:
[----:B------:R-:W-:Y:S05]  /*ea80*/  BSYNC B0 ;  /* 0x0000000000007941 */ /* 0x000fea0003800000 */
.L_x_415:
        /* <DEDUP_REMOVED lines=9> */
.L_x_418:
[----:B------:R-:W-:Y:S05]  /*eb20*/  BSYNC B0 ;  /* 0x0000000000007941 */ /* 0x000fea0003800000 */
.L_x_417:
[----:B-----5:R-:W-:Y:S01]  /*eb30*/  IMAD.U32 R3, R21, 0x10000, RZ ;  /* 0x0001000015037824 */ /* 0x020fe200078e00ff */
[----:B------:R-:W-:Y:S01]  /*eb40*/  LOP3.LUT P5, RZ, R2, 0x10, RZ, 0xc0, !PT ;  /* 0x0000001002ff7812 */ /* 0x000fe200078ac0ff */
[----:B------:R-:W-:Y:S01]  /*eb50*/  @P4 IMAD.MOV.U32 R11, RZ, RZ, R7 ;  /* 0x000000ffff0b4224 */ /* 0x000fe200078e0007 */
[----:B------:R-:W-:Y:S01]  /*eb60*/  BSSY B0, `(.L_x_419) ;  /* 0x0000009000007945 */ /* 0x000fe20003800000 */
        /* <DEDUP_REMOVED lines=8> */
.L_x_420:
[----:B------:R-:W-:Y:S05]  /*ebf0*/  BSYNC B0 ;  /* 0x0000000000007941 */ /* 0x000fea0003800000 */
.L_x_419:
[----:B-----5:R-:W-:Y:S01]  /*ec00*/  IMAD.U32 R3, R21, 0x10000, RZ ;  /* 0x0001000015037824 */ /* 0x020fe200078e00ff */
[----:B------:R-:W-:Y:S01]  /*ec10*/  LOP3.LUT P5, RZ, R2, 0x400000, RZ, 0xc0, !PT ;  /* 0x0040000002ff7812 */ /* 0x000fe200078ac0ff */
[----:B------:R-:W-:Y:S01]  /*ec20*/  @P4 IMAD.MOV.U32 R10, RZ, RZ, R4 ;  /* 0x000000ffff0a4224 */ /* 0x000fe200078e0004 */
[----:B------:R-:W-:Y:S01]  /*ec30*/  BSSY B0, `(.L_x_421) ;  /* 0x0000009000007945 */ /* 0x000fe20003800000 */
        /* <DEDUP_REMOVED lines=8> */
.L_x_422:
[----:B------:R-:W-:Y:S05]  /*ecc0*/  BSYNC B0 ;  /* 0x0000000000007941 */ /* 0x000fea0003800000 */
.L_x_421:
        /* <DEDUP_REMOVED lines=13> */
.L_x_424:
[----:B------:R-:W-:Y:S05]  /*eda0*/  BSYNC B0 ;  /* 0x0000000000007941 */ /* 0x000fea0003800000 */
.L_x_423:
[----:B-----5:R-:W-:Y:S01]  /*edb0*/  IMAD.U32 R3, R21, 0x10000, RZ ;  /* 0x0001000015037824 */ /* 0x020fe200078e00ff */
[----:B------:R-:W-:Y:S01]  /*edc0*/  BSSY B0, `(.L_x_425) ;  /* 0x000000a000007945 */ /* 0x000fe20003800000 */
[----:B------:R-:W-:Y:S02]  /*edd0*/  VIADD R10, R4, UR28 ;  /* 0x0000001c040a7c36 */ /* 0x000fe40008000000 */
        /* <DEDUP_REMOVED lines=8> */
.L_x_426:
[----:B------:R-:W-:Y:S05]  /*ee60*/  BSYNC B0 ;  /* 0x0000000000007941 */ /* 0x000fea0003800000 */
.L_x_425:
        /* <DEDUP_REMOVED lines=12> */
.L_x_428:
[----:B------:R-:W-:Y:S05]  /*ef30*/  BSYNC B0 ;  /* 0x0000000000007941 */ /* 0x000fea0003800000 */
.L_x_427:
        /* <DEDUP_REMOVED lines=12> */
.L_x_430:
[----:B------:R-:W-:Y:S05]  /*f000*/  BSYNC B0 ;  /* 0x0000000000007941 */ /* 0x000fea0003800000 */
.L_x_429:
        /* <DEDUP_REMOVED lines=13> */
.L_x_432:
[----:B------:R-:W-:Y:S05]  /*f0e0*/  BSYNC B0 ;  /* 0x0000000000007941 */ /* 0x000fea0003800000 */
.L_x_431:
        /* <DEDUP_REMOVED lines=11> */
.L_x_434:
[----:B------:R-:W-:Y:S05]  /*f1a0*/  BSYNC B0 ;  /* 0x0000000000007941 */ /* 0x000fea0003800000 */
.L_x_433:
        /* <DEDUP_REMOVED lines=12> */
.L_x_436:
[----:B------:R-:W-:Y:S05]  /*f270*/  BSYNC B0 ;  /* 0x0000000000007941 */ /* 0x000fea0003800000 */
.L_x_435:
        /* <DEDUP_REMOVED lines=12> */
.L_x_438:
[----:B------:R-:W-:Y:S05]  /*f340*/  BSYNC B0 ;  /* 0x0000000000007941 */ /* 0x000fea0003800000 */
.L_x_437:
        /* <DEDUP_REMOVED lines=13> */
.L_x_440:
[----:B------:R-:W-:Y:S05]  /*f420*/  BSYNC B0 ;  /* 0x0000000000007941 */ /* 0x000fea0003800000 */
.L_x_439:
        /* <DEDUP_REMOVED lines=11> */
.L_x_442:
[----:B------:R-:W-:Y:S05]  /*f4e0*/  BSYNC B0 ;  /* 0x0000000000007941 */ /* 0x000fea0003800000 */
.L_x_441:
        /* <DEDUP_REMOVED lines=12> */
.L_x_444:
[----:B------:R-:W-:Y:S05]  /*f5b0*/  BSYNC B0 ;  /* 0x0000000000007941 */ /* 0x000fea0003800000 */
.L_x_443:
        /* <DEDUP_REMOVED lines=12> */
.L_x_446:
[----:B------:R-:W-:Y:S05]  /*f680*/  BSYNC B0 ;  /* 0x0000000000007941 */ /* 0x000fea0003800000 */
.L_x_445:
        /* <DEDUP_REMOVED lines=13> */
.L_x_448:
[----:B------:R-:W-:Y:S05]  /*f760*/  BSYNC B0 ;  /* 0x0000000000007941 */ /* 0x000fea0003800000 */
.L_x_447:
        /* <DEDUP_REMOVED lines=11> */
.L_x_450:
[----:B------:R-:W-:Y:S05]  /*f820*/  BSYNC B0 ;  /* 0x0000000000007941 */ /* 0x000fea0003800000 */
.L_x_449:
        /* <DEDUP_REMOVED lines=12> */
.L_x_452:
[----:B------:R-:W-:Y:S05]  /*f8f0*/  BSYNC B0 ;  /* 0x0000000000007941 */ /* 0x000fea0003800000 */
.L_x_451:
        /* <DEDUP_REMOVED lines=12> */
.L_x_454:
[----:B------:R-:W-:Y:S05]  /*f9c0*/  BSYNC B0 ;  /* 0x0000000000007941 */ /* 0x000fea0003800000 */
.L_x_453:
        /* <DEDUP_REMOVED lines=13> */
.L_x_456:
[----:B------:R-:W-:Y:S05]  /*faa0*/  BSYNC B0 ;  /* 0x0000000000007941 */ /* 0x000fea0003800000 */
.L_x_455:
        /* <DEDUP_REMOVED lines=11> */
.L_x_458:
[----:B------:R-:W-:Y:S05]  /*fb60*/  BSYNC B0 ;  /* 0x0000000000007941 */ /* 0x000fea0003800000 */
.L_x_457:
        /* <DEDUP_REMOVED lines=12> */
.L_x_460:
[----:B------:R-:W-:Y:S05]  /*fc30*/  BSYNC B0 ;  /* 0x0000000000007941 */ /* 0x000fea0003800000 */
.L_x_459:
        /* <DEDUP_REMOVED lines=12> */
.L_x_462:
[----:B------:R-:W-:Y:S05]  /*fd00*/  BSYNC B0 ;  /* 0x0000000000007941 */ /* 0x000fea0003800000 */
.L_x_461:
        /* <DEDUP_REMOVED lines=13> */
.L_x_464:
[----:B------:R-:W-:Y:S05]  /*fde0*/  BSYNC B0 ;  /* 0x0000000000007941 */ /* 0x000fea0003800000 */
.L_x_463:
        /* <DEDUP_REMOVED lines=11> */
.L_x_466:
[----:B------:R-:W-:Y:S05]  /*fea0*/  BSYNC B0 ;  /* 0x0000000000007941 */ /* 0x000fea0003800000 */
.L_x_465:
        /* <DEDUP_REMOVED lines=12> */
.L_x_468:
[----:B------:R-:W-:Y:S05]  /*ff70*/  BSYNC B0 ;  /* 0x0000000000007941 */ /* 0x000fea0003800000 */
.L_x_467:
        /* <DEDUP_REMOVED lines=12> */
.L_x_470:
[----:B------:R-:W-:Y:S05]  /*10040*/  BSYNC B0 ;  /* 0x0000000000007941 */ /* 0x000fea0003800000 */
.L_x_469:
        /* <DEDUP_REMOVED lines=13> */
.L_x_472:
[----:B------:R-:W-:Y:S05]  /*10120*/  BSYNC B0 ;  /* 0x0000000000007941 */ /* 0x000fea0003800000 */
.L_x_471:
        /* <DEDUP_REMOVED lines=11> */
.L_x_474:
[----:B------:R-:W-:Y:S05]  /*101e0*/  BSYNC B0 ;  /* 0x0000000000007941 */ /* 0x000fea0003800000 */
.L_x_473:
        /* <DEDUP_REMOVED lines=12> */
.L_x_476:
[----:B------:R-:W-:Y:S05]  /*102b0*/  BSYNC B0 ;  /* 0x0000000000007941 */ /* 0x000fea0003800000 */
.L_x_475:
        /* <DEDUP_REMOVED lines=12> */
.L_x_478:
[----:B------:R-:W-:Y:S05]  /*10380*/  BSYNC B0 ;  /* 0x0000000000007941 */ /* 0x000fea0003800000 */
.L_x_477:
        /* <DEDUP_REMOVED lines=13> */
.L_x_480:
[----:B------:R-:W-:Y:S05]  /*10460*/  BSYNC B0 ;  /* 0x0000000000007941 */ /* 0x000fea0003800000 */
.L_x_479:
        /* <DEDUP_REMOVED lines=11> */
.L_x_482:
[----:B------:R-:W-:Y:S05]  /*10520*/  BSYNC B0 ;  /* 0x0000000000007941 */ /* 0x000fea0003800000 */
.L_x_481:
        /* <DEDUP_REMOVED lines=12> */
.L_x_484:
[----:B------:R-:W-:Y:S05]  /*105f0*/  BSYNC B0 ;  /* 0x0000000000007941 */ /* 0x000fea0003800000 */
.L_x_483:
        /* <DEDUP_REMOVED lines=12> */
.L_x_486:
[----:B------:R-:W-:Y:S05]  /*106c0*/  BSYNC B0 ;  /* 0x0000000000007941 */ /* 0x000fea0003800000 */
.L_x_485:
        /* <DEDUP_REMOVED lines=13> */
.L_x_488:
[----:B------:R-:W-:Y:S05]  /*107a0*/  BSYNC B0 ;  /* 0x0000000000007941 */ /* 0x000fea0003800000 */
.L_x_487:
        /* <DEDUP_REMOVED lines=11> */
.L_x_490:
[----:B------:R-:W-:Y:S05]  /*10860*/  BSYNC B0 ;  /* 0x0000000000007941 */ /* 0x000fea0003800000 */
.L_x_489:
        /* <DEDUP_REMOVED lines=12> */
.L_x_492:
[----:B------:R-:W-:Y:S05]  /*10930*/  BSYNC B0 ;  /* 0x0000000000007941 */ /* 0x000fea0003800000 */
.L_x_491:
        /* <DEDUP_REMOVED lines=12> */
.L_x_494:
[----:B------:R-:W-:Y:S05]  /*10a00*/  BSYNC B0 ;  /* 0x0000000000007941 */ /* 0x000fea0003800000 */
.L_x_493:
        /* <DEDUP_REMOVED lines=13> */
.L_x_496:
[----:B------:R-:W-:Y:S05]  /*10ae0*/  BSYNC B0 ;  /* 0x0000000000007941 */ /* 0x000fea0003800000 */
.L_x_495:
        /* <DEDUP_REMOVED lines=11> */
.L_x_498:
[----:B------:R-:W-:Y:S05]  /*10ba0*/  BSYNC B0 ;  /* 0x0000000000007941 */ /* 0x000fea0003800000 */
.L_x_497:
        /* <DEDUP_REMOVED lines=12> */
.L_x_500:
[----:B------:R-:W-:Y:S05]  /*10c70*/  BSYNC B0 ;  /* 0x0000000000007941 */ /* 0x000fea0003800000 */
.L_x_499:
        /* <DEDUP_REMOVED lines=12> */
.L_x_502:
[----:B------:R-:W-:Y:S05]  /*10d40*/  BSYNC B0 ;  /* 0x0000000000007941 */ /* 0x000fea0003800000 */
.L_x_501:
        /* <DEDUP_REMOVED lines=13> */
.L_x_504:
[----:B------:R-:W-:Y:S05]  /*10e20*/  BSYNC B0 ;  /* 0x0000000000007941 */ /* 0x000fea0003800000 */
.L_x_503:
        /* <DEDUP_REMOVED lines=11> */
.L_x_506:
[----:B------:R-:W-:Y:S05]  /*10ee0*/  BSYNC B0 ;  /* 0x0000000000007941 */ /* 0x000fea0003800000 */
.L_x_505:
[----:B------:R-:W-:Y:S01]  /*10ef0*/  LOP3.LUT P5, RZ, R2, 0x20, RZ, 0xc0, !PT ;  /* 0x0000002002ff7812 */ /* 0x000fe200078ac0ff */
[----:B-----5:R-:W-:Y:S01]  /*10f00*/  IMAD.U32 R2, R21, 0x10000, RZ ;  /* 0x0001000015027824 */ /* 0x020fe200078e00ff */
[----:B------:R-:W-:Y:S03]  /*10f10*/  BSSY B0, `(.L_x_507) ;  /* 0x000000b000007945 */ /* 0x000fe60003800000 */
[----:B------:R-:W-:-:S04]  /*10f20*/  FMUL R2, R2, UR16 ;  /* 0x0000001002027c20 */ /* 0x000fc80008400000 */
[----:B------:R-:W-:-:S05]  /*10f30*/  FFMA R2, R75, UR14, R2 ;  /* 0x0000000e4b027c23 */ /* 0x000fca0008000002 */
[----:B------:R-:W-:Y:S01]  /*10f40*/  F2FP.BF16.F32.PACK_AB R3, RZ, R2 ;  /* 0x00000002ff03723e */ /* 0x000fe200000010ff */
[----:B------:R-:W-:-:S03]  /*10f50*/  VIADD R2, R4, UR28 ;  /* 0x0000001c04027c36 */ /* 0x000fc60008000000 */
[----:B------:R-:W-:Y:S01]  /*10f60*/  PRMT R10, R3, 0x7610, R10 ;  /* 0x00007610030a7816 */ /* 0x000fe2000000000a */
[----:B------:R-:W-:-:S05]  /*10f70*/  @P4 IMAD.MOV.U32 R3, RZ, RZ, R7 ;  /* 0x000000ffff034224 */ /* 0x000fca00078e0007 */
[----:B------:R0:W-:Y:S01]  /*10f80*/  @P4 STG.E.U16 desc[UR12][R2.64+0xc2], R10 ;  /* 0x0000c20a02004986 */ /* 0x0001e2000c10150c */
[----:B------:R-:W-:-:S13]  /*10f90*/  ISETP.GT.AND P4, PT, R0, 0xc0, P5 ;  /* 0x000000c00000780c */ /* 0x000fda0002f84270 */
[----:B0-----:R-:W-:Y:S05]  /*10fa0*/  @!P4 BRA `(.L_x_508) ;  /* 0x000000000004c947 */ /* 0x001fea0003800000 */
[----:B------:R0:W5:Y:S02]  /*10fb0*/  LDG.E.LTC128B.U16 R21, desc[UR12][R222.64+0xd0] ;  /* 0x0000d00cde157981 */ /* 0x000164000c1e1520 */
.L_x_508:
[----:B------:R-:W-:Y:S05]  /*10fc0*/  BSYNC B0 ;  /* 0x0000000000007941 */ /* 0x000fea0003800000 */
.L_x_507:
[----:B-----5:R-:W-:Y:S01]  /*10fd0*/  IMAD.U32 R2, R21, 0x10000, RZ ;  /* 0x0001000015027824 */ /* 0x020fe200078e00ff */
[----:B------:R-:W-:Y:S03]  /*10fe0*/  BSSY B0, `(.L_x_509) ;  /* 0x000000b000007945 */ /* 0x000fe60003800000 */
[----:B------:R-:W-:Y:S01]  /*10ff0*/  FMUL R3, R2, UR16 ;  /* 0x0000001002037c20 */ /* 0x000fe20008400000 */
[----:B------:R-:W-:-:S03]  /*11000*/  @P4 IMAD.MOV.U32 R2, RZ, RZ, R4 ;  /* 0x000000ffff024224 */ /* 0x000fc600078e0004 */
        /* <DEDUP_REMOVED lines=8> */
.L_x_510:
[----:B------:R-:W-:Y:S05]  /*11090*/  BSYNC B0 ;  /* 0x0000000000007941 */ /* 0x000fea0003800000 */
.L_x_509:
[----:B-----5:R-:W-:Y:S01]  /*110a0*/  IMAD.U32 R2, R21, 0x10000, RZ ;  /* 0x0001000015027824 */ /* 0x020fe200078e00ff */
[----:B------:R-:W-:Y:S01]  /*110b0*/  ISETP.GT.AND P5, PT, R0, 0xc8, P5 ;  /* 0x000000c80000780c */ /* 0x000fe20002fa4270 */
[----:B------:R-:W-:Y:S01]  /*110c0*/  @P4 IMAD.MOV.U32 R3, RZ, RZ, R9 ;  /* 0x000000ffff034224 */ /* 0x000fe200078e0009 */
[----:B------:R-:W-:Y:S01]  /*110d0*/  BSSY B0, `(.L_x_511) ;  /* 0x0000009000007945 */ /* 0x000fe20003800000 */
[----:B------:R-:W-:-:S04]  /*110e0*/  FMUL R2, R2, UR16 ;  /* 0x0000001002027c20 */ /* 0x000fc80008400000 */
[----:B------:R-:W-:-:S05]  /*110f0*/  FFMA R2, R77, UR14, R2 ;  /* 0x0000000e4d027c23 */ /* 0x000fca0008000002 */
[----:B------:R-:W-:-:S04]  /*11100*/  F2FP.BF16.F32.PACK_AB R2, RZ, R2 ;  /* 0x00000002ff02723e */ /* 0x000fc800000010ff */
[----:B------:R-:W-:Y:S01]  /*11110*/  PRMT R10, R2, 0x7610, R10 ;  /* 0x00007610020a7816 */ /* 0x000fe2000000000a */
[----:B------:R-:W-:-:S05]  /*11120*/  @P4 IMAD.MOV.U32 R2, RZ, RZ, R4 ;  /* 0x000000ffff024224 */ /* 0x000fca00078e0004 */
[----:B------:R0:W-:Y:S01]  /*11130*/  @P4 STG.E.U16 desc[UR12][R2.64+0xd2], R10 ;  /* 0x0000d20a02004986 */ /* 0x0001e2000c10150c */
[----:B------:R-:W-:Y:S05]  /*11140*/  @!P5 BRA `(.L_x_512) ;  /* 0x000000000004d947 */ /* 0x000fea0003800000 */
[----:B------:R0:W5:Y:S02]  /*11150*/  LDG.E.LTC128B.U16 R21, desc[UR12][R216.64+0xd0] ;  /* 0x0000d00cd8157981 */ /* 0x000164000c1e1520 */
.L_x_512:
[----:B------:R-:W-:Y:S05]  /*11160*/  BSYNC B0 ;  /* 0x0000000000007941 */ /* 0x000fea0003800000 */
.L_x_511:
[----:B0----5:R-:W-:Y:S01]  /*11170*/  IMAD.U32 R2, R21, 0x10000, RZ ;  /* 0x0001000015027824 */ /* 0x021fe200078e00ff */
[----:B------:R-:W-:Y:S01]  /*11180*/  ISETP.GT.AND P4, PT, R0, 0xc8, P6 ;  /* 0x000000c80000780c */ /* 0x000fe20003784270 */
[----:B------:R-:W-:Y:S02]  /*11190*/  BSSY B0, `(.L_x_513) ;  /* 0x000000a000007945 */ /* 0x000fe40003800000 */
[----:B------:R-:W-:Y:S01]  /*111a0*/  FMUL R3, R2, UR16 ;  /* 0x0000001002037c20 */ /* 0x000fe20008400000 */
[----:B------:R-:W-:-:S03]  /*111b0*/  VIADD R2, R4, UR28 ;  /* 0x0000001c04027c36 */ /* 0x000fc60008000000 */
[----:B------:R-:W-:-:S05]  /*111c0*/  FFMA R3, R78, UR14, R3 ;  /* 0x0000000e4e037c23 */ /* 0x000fca0008000003 */
[----:B------:R-:W-:-:S04]  /*111d0*/  F2FP.BF16.F32.PACK_AB R3, RZ, R3 ;  /* 0x00000003ff03723e */ /* 0x000fc800000010ff */
[----:B------:R-:W-:Y:S01]  /*111e0*/  PRMT R10, R3, 0x7610, R10 ;  /* 0x00007610030a7816 */ /* 0x000fe2000000000a */
[----:B------:R-:W-:-:S05]  /*111f0*/  @P5 IMAD.MOV.U32 R3, RZ, RZ, R7 ;  /* 0x000000ffff035224 */ /* 0x000fca00078e0007 */
[----:B------:R0:W-:Y:S01]  /*11200*/  @P5 STG.E.U16 desc[UR12][R2.64+0xd0], R10 ;  /* 0x0000d00a02005986 */ /* 0x0001e2000c10150c */
[----:B------:R-:W-:Y:S05]  /*11210*/  @!P4 BRA `(.L_x_514) ;  /* 0x000000000004c947 */ /* 0x000fea0003800000 */
[----:B------:R0:W5:Y:S02]  /*11220*/  LDG.E.LTC128B.U16 R21, desc[UR12][R216.64+0xd2] ;  /* 0x0000d20cd8157981 */ /* 0x000164000c1e1520 */
.L_x_514:
[----:B------:R-:W-:Y:S05]  /*11230*/  BSYNC B0 ;  /* 0x0000000000007941 */ /* 0x000fea0003800000 */
.L_x_513:
[----:B0----5:R-:W-:Y:S01]  /*11240*/  IMAD.U32 R2, R21, 0x10000, RZ ;  /* 0x0001000015027824 */ /* 0x021fe200078e00ff */
[----:B------:R-:W-:Y:S01]  /*11250*/  ISETP.GT.AND P5, PT, R0, 0xc0, P3 ;  /* 0x000000c00000780c */ /* 0x000fe20001fa4270 */
[----:B------:R-:W-:Y:S02]  /*11260*/  BSSY B0, `(.L_x_515) ;  /* 0x000000a000007945 */ /* 0x000fe40003800000 */
[----:B------:R-:W-:-:S04]  /*11270*/  FMUL R2, R2, UR16 ;  /* 0x0000001002027c20 */ /* 0x000fc80008400000 */
[----:B------:R-:W-:-:S05]  /*11280*/  FFMA R2, R79, UR14, R2 ;  /* 0x0000000e4f027c23 */ /* 0x000fca0008000002 */
[----:B------:R-:W-:Y:S01]  /*11290*/  F2FP.BF16.F32.PACK_AB R3, RZ, R2 ;  /* 0x00000002ff03723e */ /* 0x000fe200000010ff */
[----:B------:R-:W-:-:S03]  /*112a0*/  VIADD R2, R4, UR28 ;  /* 0x0000001c04027c36 */ /* 0x000fc60008000000 */
[----:B------:R-:W-:Y:S01]  /*112b0*/  PRMT R10, R3, 0x7610, R10 ;  /* 0x00007610030a7816 */ /* 0x000fe2000000000a */
[----:B------:R-:W-:-:S05]  /*112c0*/  @P4 IMAD.MOV.U32 R3, RZ, RZ, R7 ;  /* 0x000000ffff034224 */ /* 0x000fca00078e0007 */
[----:B------:R0:W-:Y:S01]  /*112d0*/  @P4 STG.E.U16 desc[UR12][R2.64+0xd2], R10 ;  /* 0x0000d20a02004986 */ /* 0x0001e2000c10150c */
[----:B------:R-:W-:Y:S05]  /*112e0*/  @!P5 BRA `(.L_x_516) ;  /* 0x000000000004d947 */ /* 0x000fea0003800000 */
[----:B------:R0:W5:Y:S02]  /*112f0*/  LDG.E.LTC128B.U16 R21, desc[UR12][R222.64+0xe0] ;  /* 0x0000e00cde157981 */ /* 0x000164000c1e1520 */
.L_x_516:
[----:B------:R-:W-:Y:S05]  /*11300*/  BSYNC B0 ;  /* 0x0000000000007941 */ /* 0x000fea0003800000 */
.L_x_515:
[----:B0----5:R-:W-:Y:S01]  /*11310*/  IMAD.U32 R2, R21, 0x10000, RZ ;  /* 0x0001000015027824 */ /* 0x021fe200078e00ff */
[----:B------:R-:W-:Y:S01]  /*11320*/  ISETP.GT.AND P4, PT, R0, 0xc0, P2 ;  /* 0x000000c00000780c */ /* 0x000fe20001784270 */
[----:B------:R-:W-:Y:S02]  /*11330*/  BSSY B0, `(.L_x_517) ;  /* 0x000000a000007945 */ /* 0x000fe40003800000 */
[----:B------:R-:W-:Y:S01]  /*11340*/  FMUL R3, R2, UR16 ;  /* 0x0000001002037c20 */ /* 0x000fe20008400000 */
[----:B------:R-:W-:-:S03]  /*11350*/  @P5 IMAD.MOV.U32 R2, RZ, RZ, R4 ;  /* 0x000000ffff025224 */ /* 0x000fc600078e0004 */
[----:B------:R-:W-:-:S05]  /*11360*/  FFMA R3, R80, UR14, R3 ;  /* 0x0000000e50037c23 */ /* 0x000fca0008000003 */
[----:B------:R-:W-:-:S04]  /*11370*/  F2FP.BF16.F32.PACK_AB R3, RZ, R3 ;  /* 0x00000003ff03723e */ /* 0x000fc800000010ff */
[----:B------:R-:W-:Y:S01]  /*11380*/  PRMT R10, R3, 0x7610, R10 ;  /* 0x00007610030a7816 */ /* 0x000fe2000000000a */
[----:B------:R-:W-:-:S05]  /*11390*/  @P5 IMAD.MOV.U32 R3, RZ, RZ, R9 ;  /* 0x000000ffff035224 */ /* 0x000fca00078e0009 */
[----:B------:R0:W-:Y:S01]  /*113a0*/  @P5 STG.E.U16 desc[UR12][R2.64+0xe0], R10 ;  /* 0x0000e00a02005986 */ /* 0x0001e2000c10150c */
[----:B------:R-:W-:Y:S05]  /*113b0*/  @!P4 BRA `(.L_x_518) ;  /* 0x000000000004c947 */ /* 0x000fea0003800000 */
[----:B------:R0:W5:Y:S02]  /*113c0*/  LDG.E.LTC128B.U16 R21, desc[UR12][R222.64+0xe2] ;  /* 0x0000e20cde157981 */ /* 0x000164000c1e1520 */
.L_x_518:
[----:B------:R-:W-:Y:S05]  /*113d0*/  BSYNC B0 ;  /* 0x0000000000007941 */ /* 0x000fea0003800000 */
.L_x_517:
[----:B0----5:R-:W-:Y:S01]  /*113e0*/  IMAD.U32 R2, R21, 0x10000, RZ ;  /* 0x0001000015027824 */ /* 0x021fe200078e00ff */
        /* <DEDUP_REMOVED lines=11> */
.L_x_520:
[----:B------:R-:W-:Y:S05]  /*114a0*/  BSYNC B0 ;  /* 0x0000000000007941 */ /* 0x000fea0003800000 */
.L_x_519:
        /* <DEDUP_REMOVED lines=12> */
.L_x_522:
[----:B------:R-:W-:Y:S05]  /*11570*/  BSYNC B0 ;  /* 0x0000000000007941 */ /* 0x000fea0003800000 */
.L_x_521:
        /* <DEDUP_REMOVED lines=12> */
.L_x_524:
[----:B------:R-:W-:Y:S05]  /*11640*/  BSYNC B0 ;  /* 0x0000000000007941 */ /* 0x000fea0003800000 */
.L_x_523:
        /* <DEDUP_REMOVED lines=12> */
.L_x_526:
[----:B------:R-:W-:Y:S05]  /*11710*/  BSYNC B0 ;  /* 0x0000000000007941 */ /* 0x000fea0003800000 */
.L_x_525:
[----:B0----5:R-:W-:Y:S01]  /*11720*/  IMAD.U32 R2, R21, 0x10000, RZ ;  /* 0x0001000015027824 */ /* 0x021fe200078e00ff */
[----:B------:R-:W-:Y:S01]  /*11730*/  ISETP.GT.AND P1, PT, R0, 0xc8, P1 ;  /* 0x000000c80000780c */ /* 0x000fe20000f24270 */
[----:B------:R-:W-:Y:S01]  /*11740*/  @P2 IMAD.MOV.U32 R8, RZ, RZ, R4 ;  /* 0x000000ffff082224 */ /* 0x000fe200078e0004 */
[----:B------:R-:W-:Y:S01]  /*11750*/  BSSY B0, `(.L_x_527) ;  /* 0x0000007000007945 */ /* 0x000fe20003800000 */
[----:B------:R-:W-:-:S04]  /*11760*/  FMUL R2, R2, UR16 ;  /* 0x0000001002027c20 */ /* 0x000fc80008400000 */
[----:B------:R-:W-:-:S05]  /*11770*/  FFMA R2, R85, UR14, R2 ;  /* 0x0000000e55027c23 */ /* 0x000fca0008000002 */
[----:B------:R-:W-:-:S05]  /*11780*/  F2FP.BF16.F32.PACK_AB R2, RZ, R2 ;  /* 0x00000002ff02723e */ /* 0x000fca00000010ff */
[----:B------:R0:W-:Y:S01]  /*11790*/  @P2 STG.E.U16 desc[UR12][R8.64+0xf2], R2 ;  /* 0x0000f20208002986 */ /* 0x0001e2000c10150c */
[----:B------:R-:W-:Y:S05]  /*117a0*/  @!P1 BRA `(.L_x_528) ;  /* 0x0000000000049947 */ /* 0x000fea0003800000 */
[----:B------:R0:W5:Y:S02]  /*117b0*/  LDG.E.LTC128B.U16 R21, desc[UR12][R216.64+0xf0] ;  /* 0x0000f00cd8157981 */ /* 0x000164000c1e1520 */
.L_x_528:
[----:B------:R-:W-:Y:S05]  /*117c0*/  BSYNC B0 ;  /* 0x0000000000007941 */ /* 0x000fea0003800000 */
.L_x_527:
        /* <DEDUP_REMOVED lines=12> */
.L_x_530:
[----:B------:R-:W-:Y:S05]  /*11890*/  BSYNC B0 ;  /* 0x0000000000007941 */ /* 0x000fea0003800000 */
.L_x_529:
[----:B-----5:R-:W-:Y:S02]  /*118a0*/  IMAD.U32 R21, R21, 0x10000, RZ ;  /* 0x0001000015157824 */ /* 0x020fe400078e00ff */
[----:B------:R-:W-:Y:S02]  /*118b0*/  VIADD R4, R4, UR28 ;  /* 0x0000001c04047c36 */ /* 0x000fe40008000000 */
[----:B0-----:R-:W-:-:S04]  /*118c0*/  FMUL R0, R21, UR16 ;  /* 0x0000001015007c20 */ /* 0x001fc80008400000 */
[----:B------:R-:W-:Y:S01]  /*118d0*/  FFMA R0, R87, UR14, R0 ;  /* 0x0000000e57007c23 */ /* 0x000fe20008000000 */
[----:B------:R-:W-:Y:S06]  /*118e0*/  @!P0 EXIT ;  /* 0x000000000000894d */ /* 0x000fec0003800000 */
[----:B------:R-:W-:Y:S01]  /*118f0*/  F2FP.BF16.F32.PACK_AB R0, RZ, R0 ;  /* 0x00000000ff00723e */ /* 0x000fe200000010ff */
[----:B------:R-:W-:-:S05]  /*11900*/  IMAD.MOV.U32 R5, RZ, RZ, R7 ;  /* 0x000000ffff057224 */ /* 0x000fca00078e0007 */
[----:B------:R-:W-:Y:S01]  /*11910*/  STG.E.U16 desc[UR12][R4.64+0xf2], R0 ;  /* 0x0000f20004007986 */ /* 0x000fe2000c10150c */
[----:B------:R-:W-:Y:S05]  /*11920*/  EXIT ;  /* 0x000000000000794d */ /* 0x000fea0003800000 */
.L_x_28:
[----:B------:R-:W2:Y:S01]  /*11930*/  LDL.LU R8, [R1+0xc] ;  /* 0x00000c0001087983 */ /* 0x000ea20000300800 */
[----:B------:R-:W-:-:S03]  /*11940*/  ULDC.64 UR4, c[0x0][0x650] ;  /* 0x0001940000047ab9 */ /* 0x000fc60000000a00 */
[----:B------:R-:W3:Y:S04]  /*11950*/  LDL.LU R9, [R1+0x18] ;  /* 0x0000180001097983 */ /* 0x000ee80000300800 */
[----:B------:R-:W4:Y:S04]  /*11960*/  LDL.LU R11, [R1+0x20] ;  /* 0x00002000010b7983 */ /* 0x000f280000300800 */
[----:B------:R-:W5:Y:S04]  /*11970*/  LDL.LU R12, [R1+0x38] ;  /* 0x00003800010c7983 */ /* 0x000f680000300800 */
        /* <DEDUP_REMOVED lines=36> */
[----:B------:R-:W5:Y:S01]  /*11bc0*/  LDL.LU R216, [R1+0xdc] ;  /* 0x0000dc0001d87983 */ /* 0x000f620000300800 */
[----:B------:R-:W-:-:S03]  /*11bd0*/  LEA R4, P1, R6, UR4, 0x1 ;  /* 0x0000000406047c11 */ /* 0x000fc6000f8208ff */
[----:B------:R-:W5:Y:S04]  /*11be0*/  LDL.LU R23, [R1+0xe0] ;  /* 0x0000e00001177983 */ /* 0x000f680000300800 */
[----:B------:R-:W5:Y:S04]  /*11bf0*/  LDL.LU R22, [R1+0xe4] ;  /* 0x0000e40001167983 */ /* 0x000f680000300800 */
[----:B------:R-:W5:Y:S04]  /*11c00*/  LDL.LU R21, [R1+0xe8] ;  /* 0x0000e80001157983 */ /* 0x000f680000300800 */
[----:B------:R-:W5:Y:S01]  /*11c10*/  LDL.LU R20, [R1+0xec] ;  /* 0x0000ec0001147983 */ /* 0x000f620000300800 */
[----:B------:R-:W-:-:S03]  /*11c20*/  LEA.HI.X R5, R6, UR5, R2, 0x1, P1 ;  /* 0x0000000506057c11 */ /* 0x000fc600088f0c02 */
[----:B------:R-:W5:Y:S04]  /*11c30*/  LDL.LU R19, [R1+0xf0] ;  /* 0x0000f00001137983 */ /* 0x000f680000300800 */
[----:B------:R-:W5:Y:S04]  /*11c40*/  LDL.LU R18, [R1+0xf4] ;  /* 0x0000f40001127983 */ /* 0x000f680000300800 */
[----:B------:R-:W5:Y:S04]  /*11c50*/  LDL.LU R17, [R1+0xf8] ;  /* 0x0000f80001117983 */ /* 0x000f680000300800 */
[----:B------:R-:W5:Y:S04]  /*11c60*/  LDL.LU R16, [R1+0xfc] ;  /* 0x0000fc0001107983 */ /* 0x000f680000300800 */
[----:B------:R-:W3:Y:S04]  /*11c70*/  LDL.LU R2, [R1+0x4] ;  /* 0x0000040001027983 */ /* 0x000ee80000300800 */
[----:B------:R-:W4:Y:S04]  /*11c80*/  LDL.LU R6, [R1] ;  /* 0x0000000001067983 */ /* 0x000f280000300800 */
[----:B------:R-:W5:Y:S01]  /*11c90*/  LDL.LU R7, [R1+0x8] ;  /* 0x0000080001077983 */ /* 0x000f620000300800 */
[----:B------:R-:W-:Y:S01]  /*11ca0*/  ISETP.GT.AND P2, PT, R3, 0x1, PT ;  /* 0x000000010300780c */ /* 0x000fe20003f44270 */
[----:B------:R-:W-:-:S02]  /*11cb0*/  USHF.L.U32 UR5, UR6, 0x1, URZ ;  /* 0x0000000106057899 */ /* 0x000fc4000800063f */
[----:B------:R-:W-:Y:S01]  /*11cc0*/  USHF.L.U64.HI UR4, UR6, 0x1, UR7 ;  /* 0x0000000106047899 */ /* 0x000fe20008010207 */
[----:B------:R-:W-:Y:S01]  /*11cd0*/  ISETP.GT.AND P1, PT, R0, RZ, P2 ;  /* 0x000000ff0000720c */ /* 0x000fe20001724270 */
[----:B--2---:R-:W-:-:S05]  /*11ce0*/  FMUL R8, R8, UR14 ;  /* 0x0000000e08087c20 */ /* 0x004fca0008400000 */
[----:B------:R-:W-:Y:S01]  /*11cf0*/  F2FP.BF16.F32.PACK_AB R8, RZ, R8 ;  /* 0x00000008ff08723e */ /* 0x000fe200000010ff */
[----:B---3--:R-:W-:Y:S01]  /*11d00*/  FMUL R2, R2, UR14 ;  /* 0x0000000e02027c20 */ /* 0x008fe20008400000 */
[----:B----4-:R-:W-:-:S04]  /*11d10*/  FMUL R6, R6, UR14 ;  /* 0x0000000e06067c20 */ /* 0x010fc80008400000 */
[----:B------:R-:W-:Y:S01]  /*11d20*/  F2FP.BF16.F32.PACK_AB R2, RZ, R2 ;  /* 0x00000002ff02723e */ /* 0x000fe200000010ff */
[----:B-----5:R-:W-:Y:S01]  /*11d30*/  FMUL R7, R7, UR14 ;  /* 0x0000000e07077c20 */ /* 0x020fe20008400000 */
[----:B------:R-:W-:-:S03]  /*11d40*/  F2FP.BF16.F32.PACK_AB R6, RZ, R6 ;  /* 0x00000006ff06723e */ /* 0x000fc600000010ff */
[----:B------:R1:W-:Y:S01]  /*11d50*/  @P1 STG.E.U16 desc[UR12][R4.64+0x2], R2 ;  /* 0x0000020204001986 */ /* 0x0003e2000c10150c */
[----:B------:R-:W-:Y:S02]  /*11d60*/  ISETP.GT.AND P1, PT, R0, 0x8, P5 ;  /* 0x000000080000780c */ /* 0x000fe40002f24270 */
[----:B------:R-:W-:Y:S01]  /*11d70*/  F2FP.BF16.F32.PACK_AB R7, RZ, R7 ;  /* 0x00000007ff07723e */ /* 0x000fe200000010ff */
[----:B------:R2:W-:Y:S03]  /*11d80*/  @P0 STG.E.U16 desc[UR12][R4.64], R6 ;  /* 0x0000000604000986 */ /* 0x0005e6000c10150c */
[----:B-1----:R-:W-:Y:S02]  /*11d90*/  PRMT R2, R7, 0x7610, R2 ;  /* 0x0000761007027816 */ /* 0x002fe40000000002 */
[----:B--2---:R-:W-:-:S04]  /*11da0*/  IADD3 R6, P0, R4, UR5, RZ ;  /* 0x0000000504067c10 */ /* 0x004fc8000ff1e0ff */
[----:B------:R-:W-:-:S05]  /*11db0*/  IADD3.X R7, R5, UR4, RZ, P0, !PT ;  /* 0x0000000405077c10 */ /* 0x000fca00087fe4ff */
[----:B------:R1:W-:Y:S04]  /*11dc0*/  @P1 STG.E.U16 desc[UR12][R6.64], R2 ;  /* 0x0000000206001986 */ /* 0x0003e8000c10150c */
[----:B-1----:R-:W2:Y:S01]  /*11dd0*/  LDL.LU R2, [R1+0x10] ;  /* 0x0000100001027983 */ /* 0x002ea20000300800 */
[----:B------:R-:W-:Y:S01]  /*11de0*/  ISETP.GT.AND P0, PT, R0, 0x8, P2 ;  /* 0x000000080000780c */ /* 0x000fe20001704270 */
[----:B------:R-:W-:-:S12]  /*11df0*/  FMUL R9, R9, UR14 ;  /* 0x0000000e09097c20 */ /* 0x000fd80008400000 */
[----:B------:R1:W-:Y:S04]  /*11e00*/  @P0 STG.E.U16 desc[UR12][R6.64+0x2], R8 ;  /* 0x0000020806000986 */ /* 0x0003e8000c10150c */
[----:B-1----:R-:W3:Y:S01]  /*11e10*/  LDL.LU R8, [R1+0x14] ;  /* 0x0000140001087983 */ /* 0x002ee20000300800 */
[C---:B------:R-:W-:Y:S02]  /*11e20*/  ISETP.GT.AND P2, PT, R3.reuse, 0x8, PT ;  /* 0x000000080300780c */ /* 0x040fe40003f44270 */
[----:B------:R-:W-:Y:S02]  /*11e30*/  ISETP.GT.AND P3, PT, R3, 0x9, PT ;  /* 0x000000090300780c */ /* 0x000fe40003f64270 */
[C---:B------:R-:W-:Y:S02]  /*11e40*/  ISETP.GT.AND P0, PT, R0.reuse, RZ, P2 ;  /* 0x000000ff0000720c */ /* 0x040fe40001704270 */
[----:B------:R-:W-:-:S02]  /*11e50*/  ISETP.GT.AND P1, PT, R0, RZ, P3 ;  /* 0x000000ff0000720c */ /* 0x000fc40001f24270 */
[----:B------:R-:W-:Y:S01]  /*11e60*/  ISETP.GT.AND P2, PT, R0, 0x8, P2 ;  /* 0x000000080000780c */ /* 0x000fe20001744270 */
[----:B--2---:R-:W-:-:S05]  /*11e70*/  FMUL R2, R2, UR14 ;  /* 0x0000000e02027c20 */ /* 0x004fca0008400000 */
[----:B------:R-:W-:-:S04]  /*11e80*/  F2FP.BF16.F32.PACK_AB R2, RZ, R2 ;  /* 0x00000002ff02723e */ /* 0x000fc800000010ff */
[----:B------:R-:W-:Y:S02]  /*11e90*/  PRMT R10, R2, 0x7610, R10 ;  /* 0x00007610020a7816 */ /* 0x000fe4000000000a */
[----:B------:R-:W-:Y:S02]  /*11ea0*/  F2FP.BF16.F32.PACK_AB R2, RZ, R9 ;  /* 0x00000009ff02723e */ /* 0x000fe400000010ff */
[----:B------:R-:W2:Y:S04]  /*11eb0*/  LDL.LU R9, [R1+0x1c] ;  /* 0x00001c0001097983 */ /* 0x000ea80000300800 */
[----:B------:R1:W-:Y:S01]  /*11ec0*/  @P0 STG.E.U16 desc[UR12][R4.64+0x10], R10 ;  /* 0x0000100a04000986 */ /* 0x0003e2000c10150c */
[----:B---3--:R-:W-:Y:S01]  /*11ed0*/  FMUL R8, R8, UR14 ;  /* 0x0000000e08087c20 */ /* 0x008fe20008400000 */
[----:B------:R-:W-:-:S04]  /*11ee0*/  ISETP.GT.AND P0, PT, R0, 0x8, P3 ;  /* 0x000000080000780c */ /* 0x000fc80001f04270 */
[----:B------:R-:W-:-:S05]  /*11ef0*/  F2FP.BF16.F32.PACK_AB R8, RZ, R8 ;  /* 0x00000008ff08723e */ /* 0x000fca00000010ff */
[----:B------:R3:W-:Y:S04]  /*11f00*/  @P1 STG.E.U16 desc[UR12][R4.64+0x12], R8 ;  /* 0x0000120804001986 */ /* 0x0007e8000c10150c */
[----:B------:R2:W-:Y:S01]  /*11f10*/  @P2 STG.E.U16 desc[UR12][R6.64+0x10], R2 ;  /* 0x0000100206002986 */ /* 0x0005e2000c10150c */
[----:B------:R-:W-:Y:S01]  /*11f20*/  ISETP.GT.AND P3, PT, R3, 0x10, PT ;  /* 0x000000100300780c */ /* 0x000fe20003f64270 */
[----:B------:R-:W-:Y:S01]  /*11f30*/  USHF.L.U32 UR9, UR11, 0x1, URZ ;  /* 0x000000010b097899 */ /* 0x000fe2000800063f */
[----:B-1----:R-:W-:Y:S01]  /*11f40*/  IMAD.U32 R10, RZ, RZ, UR5 ;  /* 0x00000005ff0a7e24 */ /* 0x002fe2000f8e00ff */
[----:B------:R-:W-:Y:S02]  /*11f50*/  USHF.L.U32 UR21, UR18, 0x8, URZ ;  /* 0x0000000812157899 */ /* 0x000fe4000800063f */
[----:B------:R-:W-:-:S02]  /*11f60*/  USHF.L.U64.HI UR8, UR11, 0x1, UR15 ;  /* 0x000000010b087899 */ /* 0x000fc4000801020f */
[----:B------:R-:W-:Y:S02]  /*11f70*/  USHF.L.U64.HI UR10, UR18, 0x8, UR19 ;  /* 0x00000008120a7899 */ /* 0x000fe40008010213 */
[----:B---3--:R-:W-:Y:S02]  /*11f80*/  IMAD.U32 R8, RZ, RZ, UR21 ;  /* 0x00000015ff087e24 */ /* 0x008fe4000f8e00ff */
[----:B--2---:R-:W-:-:S05]  /*11f90*/  FMUL R2, R9, UR14 ;  /* 0x0000000e09027c20 */ /* 0x004fca0008400000 */
[----:B------:R-:W-:-:S05]  /*11fa0*/  F2FP.BF16.F32.PACK_AB R2, RZ, R2 ;  /* 0x00000002ff02723e */ /* 0x000fca00000010ff */
[----:B------:R1:W-:Y:S01]  /*11fb0*/  @P0 STG.E.U16 desc[UR12][R6.64+0x12], R2 ;  /* 0x0000120206000986 */ /* 0x0003e2000c10150c */
[----:B------:R-:W-:Y:S01]  /*11fc0*/  ISETP.GT.AND P0, PT, R0, RZ, P3 ;  /* 0x000000ff0000720c */ /* 0x000fe20001f04270 */
[----:B-1----:R-:W-:-:S05]  /*11fd0*/  FMUL R2, R11, UR14 ;  /* 0x0000000e0b027c20 */ /* 0x002fca0008400000 */
[----:B------:R-:W-:-:S07]  /*11fe0*/  F2FP.BF16.F32.PACK_AB R2, RZ, R2 ;  /* 0x00000002ff02723e */ /* 0x000fce00000010ff */
[----:B------:R1:W-:Y:S01]  /*11ff0*/  @P0 STG.E.U16 desc[UR12][R4.64+0x20], R2 ;  /* 0x0000200204000986 */ /* 0x0003e2000c10150c */
[----:B------:R-:W-:Y:S01]  /*12000*/  IADD3 R10, P0, P1, R10, UR9, R4 ;  /* 0x000000090a0a7c10 */ /* 0x000fe2000f91e004 */
[----:B-1----:R-:W-:-:S05]  /*12010*/  IMAD.U32 R2, RZ, RZ, UR4 ;  /* 0x00000004ff027e24 */ /* 0x002fca000f8e00ff */
[----:B------:R-:W-:Y:S01]  /*12020*/  IADD3.X R11, R2, UR8, R5, P0, P1 ;  /* 0x00000008020b7c10 */ /* 0x000fe200087e2405 */
[----:B------:R-:W-:Y:S01]  /*12030*/  IMAD.U32 R2, RZ, RZ, UR10 ;  /* 0x0000000aff027e24 */ /* 0x000fe2000f8e00ff */
[----:B------:R-:W-:-:S04]  /*12040*/  IADD3 R8, P0, P1, R4, UR5, R8 ;  /* 0x0000000504087c10 */ /* 0x000fc8000f91e008 */
[----:B------:R-:W-:Y:S02]  /*12050*/  IADD3.X R9, R5, UR4, R2, P0, P1 ;  /* 0x0000000405097c10 */ /* 0x000fe400087e2402 */
[----:B------:R-:W2:Y:S01]  /*12060*/  LDL.LU R2, [R1+0x24] ;  /* 0x0000240001027983 */ /* 0x000ea20000300800 */
[----:B------:R-:W-:-:S04]  /*12070*/  ISETP.GT.AND P2, PT, R3, 0x11, PT ;  /* 0x000000110300780c */ /* 0x000fc80003f44270 */
[----:B------:R-:W-:Y:S01]  /*12080*/  ISETP.GT.AND P0, PT, R0, RZ, P2 ;  /* 0x000000ff0000720c */ /* 0x000fe20001704270 */
[----:B--2---:R-:W-:-:S05]  /*12090*/  FMUL R2, R2, UR14 ;  /* 0x0000000e02027c20 */ /* 0x004fca0008400000 */
[----:B------:R-:W-:-:S07]  /*120a0*/  F2FP.BF16.F32.PACK_AB R2, RZ, R2 ;  /* 0x00000002ff02723e */ /* 0x000fce00000010ff */
[----:B------:R1:W-:Y:S04]  /*120b0*/  @P0 STG.E.U16 desc[UR12][R4.64+0x22], R2 ;  /* 0x0000220204000986 */ /* 0x0003e8000c10150c */
[----:B-1----:R-:W2:Y:S01]  /*120c0*/  LDL.LU R2, [R1+0x28] ;  /* 0x0000280001027983 */ /* 0x002ea20000300800 */
[----:B------:R-:W-:Y:S01]  /*120d0*/  ISETP.GT.AND P0, PT, R0, 0x8, P3 ;  /* 0x000000080000780c */ /* 0x000fe20001f04270 */
        /* <DEDUP_REMOVED lines=9> */
[----:B------:R-:W-:-:S04]  /*12170*/  ISETP.GT.AND P2, PT, R3, 0x18, PT ;  /* 0x000000180300780c */ /* 0x000fc80003f44270 */
[----:B------:R-:W-:Y:S01]  /*12180*/  ISETP.GT.AND P0, PT, R0, RZ, P2 ;  /* 0x000000ff0000720c */ /* 0x000fe20001704270 */
[----:B--2---:R-:W-:-:S05]  /*12190*/  FMUL R2, R2, UR14 ;  /* 0x0000000e02027c20 */ /* 0x004fca0008400000 */
[----:B------:R-:W-:-:S07]  /*121a0*/  F2FP.BF16.F32.PACK_AB R2, RZ, R2 ;  /* 0x00000002ff02723e */ /* 0x000fce00000010ff */
[----:B------:R1:W-:Y:S04]  /*121b0*/  @P0 STG.E.U16 desc[UR12][R4.64+0x30], R2 ;  /* 0x0000300204000986 */ /* 0x0003e8000c10150c */
[----:B-1----:R-:W2:Y:S01]  /*121c0*/  LDL.LU R2, [R1+0x34] ;  /* 0x0000340001027983 */ /* 0x002ea20000300800 */
[----:B------:R-:W-:-:S04]  /*121d0*/  ISETP.GT.AND P1, PT, R3, 0x19, PT ;  /* 0x000000190300780c */ /* 0x000fc80003f24270 */
[----:B------:R-:W-:Y:S01]  /*121e0*/  ISETP.GT.AND P0, PT, R0, RZ, P1 ;  /* 0x000000ff0000720c */ /* 0x000fe20000f04270 */
[----:B------:R-:W-:Y:S01]  /*121f0*/  FMUL R12, R12, UR14 ;  /* 0x0000000e0c0c7c20 */ /* 0x000fe20008400000 */
[----:B--2---:R-:W-:-:S05]  /*12200*/  FMUL R2, R2, UR14 ;  /* 0x0000000e02027c20 */ /* 0x004fca0008400000 */
[----:B------:R-:W-:-:S06]  /*12210*/  F2FP.BF16.F32.PACK_AB R2, RZ, R2 ;  /* 0x00000002ff02723e */ /* 0x000fcc00000010ff */
[----:B------:R1:W-:Y:S02]  /*12220*/  @P0 STG.E.U16 desc[UR12][R4.64+0x32], R2 ;  /* 0x0000320204000986 */ /* 0x0003e4000c10150c */
[----:B-1----:R-:W-:Y:S02]  /*12230*/  F2FP.BF16.F32.PACK_AB R2, RZ, R12 ;  /* 0x0000000cff02723e */ /* 0x002fe400000010ff */
[----:B------:R-:W2:Y:S01]  /*12240*/  LDL.LU R12, [R1+0x3c] ;  /* 0x00003c00010c7983 */ /* 0x000ea20000300800 */
[----:B------:R-:W-:-:S13]  /*12250*/  ISETP.GT.AND P0, PT, R0, 0x8, P2 ;  /* 0x000000080000780c */ /* 0x000fda0001704270 */
[----:B------:R1:W-:Y:S01]  /*12260*/  @P0 STG.E.U16 desc[UR12][R6.64+0x30], R2 ;  /* 0x0000300206000986 */ /* 0x0003e2000c10150c */
[----:B--2---:R-:W-:-:S05]  /*12270*/  FMUL R12, R12, UR14 ;  /* 0x0000000e0c0c7c20 */ /* 0x004fca0008400000 */
[----:B------:R-:W-:-:S04]  /*12280*/  F2FP.BF16.F32.PACK_AB R12, RZ, R12 ;  /* 0x0000000cff0c723e */ /* 0x000fc800000010ff */
[----:B-1----:R-:W-:Y:S02]  /*12290*/  PRMT R2, R12, 0x7610, R2 ;  /* 0x000076100c027816 */ /* 0x002fe40000000002 */
[----:B------:R-:W2:Y:S01]  /*122a0*/  LDL.LU R12, [R1+0x40] ;  /* 0x00004000010c7983 */ /* 0x000ea20000300800 */
[----:B------:R-:W-:-:S13]  /*122b0*/  ISETP.GT.AND P0, PT, R0, 0x8, P1 ;  /* 0x000000080000780c */ /* 0x000fda0000f04270 */
[----:B------:R1:W-:Y:S04]  /*122c0*/  @P0 STG.E.U16 desc[UR12][R6.64+0x32], R2 ;  /* 0x0000320206000986 */ /* 0x0003e8000c10150c */
[----:B-1----:R-:W3:Y:S01]  /*122d0*/  LDL.LU R2, [R1+0x48] ;  /* 0x0000480001027983 */ /* 0x002ee20000300800 */
[----:B--2---:R-:W-:-:S05]  /*122e0*/  FMUL R12, R12, UR14 ;  /* 0x0000000e0c0c7c20 */ /* 0x004fca0008400000 */
[----:B------:R-:W-:-:S04]  /*122f0*/  F2FP.BF16.F32.PACK_AB R12, RZ, R12 ;  /* 0x0000000cff0c723e */ /* 0x000fc800000010ff */
[----:B------:R-:W-:Y:S02]  /*12300*/  PRMT R13, R12, 0x7610, R13 ;  /* 0x000076100c0d7816 */ /* 0x000fe4000000000d */
[----:B------:R-:W2:Y:S01]  /*12310*/  LDL.LU R12, [R1+0x44] ;  /* 0x00004400010c7983 */ /* 0x000ea20000300800 */
[----:B------:R-:W-:-:S04]  /*12320*/  ISETP.GT.AND P2, PT, R3, 0x20, PT ;  /* 0x000000200300780c */ /* 0x000fc80003f44270 */
[----:B------:R-:W-:Y:S02]  /*12330*/  ISETP.GT.AND P0, PT, R0, RZ, P2 ;  /* 0x000000ff0000720c */ /* 0x000fe40001704270 */
[----:B------:R-:W-:-:S11]  /*12340*/  ISETP.GT.AND P1, PT, R3, 0x21, PT ;  /* 0x000000210300780c */ /* 0x000fd60003f24270 */
[----:B------:R1:W-:Y:S01]  /*12350*/  @P0 STG.E.U16 desc[UR12][R4.64+0x40], R13 ;  /* 0x0000400d04000986 */ /* 0x0003e2000c10150c */
[----:B------:R-:W-:Y:S01]  /*12360*/  ISETP.GT.AND P0, PT, R0, RZ, P1 ;  /* 0x000000ff0000720c */ /* 0x000fe20000f04270 */
[----:B---3--:R-:W-:-:S05]  /*12370*/  FMUL R2, R2, UR14 ;  /* 0x0000000e02027c20 */ /* 0x008fca0008400000 */
[----:B------:R-:W-:-:S04]  /*12380*/  F2FP.BF16.F32.PACK_AB R2, RZ, R2 ;  /* 0x00000002ff02723e */ /* 0x000fc800000010ff */
[----:B------:R-:W-:Y:S01]  /*12390*/  PRMT R14, R2, 0x7610, R14 ;  /* 0x00007610020e7816 */ /* 0x000fe2000000000e */
[----:B------:R-:W-:-:S05]  /*123a0*/  FMUL R2, R252, UR14 ;  /* 0x0000000efc027c20 */ /* 0x000fca0008400000 */
[----:B------:R-:W-:-:S04]  /*123b0*/  F2FP.BF16.F32.PACK_AB R2, RZ, R2 ;  /* 0x00000002ff02723e */ /* 0x000fc800000010ff */
[----:B-1----:R-:W-:Y:S01]  /*123c0*/  PRMT R13, R2, 0x7610, R13 ;  /* 0x00007610020d7816 */ /* 0x002fe2000000000d */
[----:B------:R-:W-:-:S05]  /*123d0*/  FMUL R2, R251, UR14 ;  /* 0x0000000efb027c20 */ /* 0x000fca0008400000 */
[----:B------:R-:W-:Y:S01]  /*123e0*/  F2FP.BF16.F32.PACK_AB R2, RZ, R2 ;  /* 0x00000002ff02723e */ /* 0x000fe200000010ff */
[----:B--2---:R-:W-:-:S05]  /*123f0*/  FMUL R12, R12, UR14 ;  /* 0x0000000e0c0c7c20 */ /* 0x004fca0008400000 */
[----:B------:R-:W-:-:S05]  /*12400*/  F2FP.BF16.F32.PACK_AB R12, RZ, R12 ;  /* 0x0000000cff0c723e */ /* 0x000fca00000010ff */
[----:B------:R1:W-:Y:S01]  /*12410*/  @P0 STG.E.U16 desc[UR12][R4.64+0x42], R12 ;  /* 0x0000420c04000986 */ /* 0x0003e2000c10150c */
[----:B------:R-:W-:Y:S02]  /*12420*/  ISETP.GT.AND P0, PT, R0, 0x8, P2 ;  /* 0x000000080000780c */ /* 0x000fe40001704270 */
[----:B------:R-:W-:-:S11]  /*12430*/  ISETP.GT.AND P2, PT, R3, 0x28, PT ;  /* 0x000000280300780c */ /* 0x000fd60003f44270 */
[----:B------:R2:W-:Y:S01]  /*12440*/  @P0 STG.E.U16 desc[UR12][R6.64+0x40], R14 ;  /* 0x0000400e06000986 */ /* 0x0005e2000c10150c */
[----:B------:R-:W-:Y:S02]  /*12450*/  ISETP.GT.AND P0, PT, R0, 0x8, P1 ;  /* 0x000000080000780c */ /* 0x000fe40000f04270 */
[----:B-1----:R-:W-:-:S11]  /*12460*/  PRMT R12, R2, 0x7610, R12 ;  /* 0x00007610020c7816 */ /* 0x002fd6000000000c */
[----:B------:R1:W-:Y:S01]  /*12470*/  @P0 STG.E.U16 desc[UR12][R6.64+0x42], R13 ;  /* 0x0000420d06000986 */ /* 0x0003e2000c10150c */
[----:B------:R-:W-:Y:S02]  /*12480*/  ISETP.GT.AND P0, PT, R0, RZ, P2 ;  /* 0x000000ff0000720c */ /* 0x000fe40001704270 */
[----:B------:R-:W-:Y:S01]  /*12490*/  ISETP.GT.AND P1, PT, R3, 0x29, PT ;  /* 0x000000290300780c */ /* 0x000fe20003f24270 */
[----:B------:R-:W-:-:S05]  /*124a0*/  FMUL R2, R250, UR14 ;  /* 0x0000000efa027c20 */ /* 0x000fca0008400000 */
[----:B------:R-:W-:-:S05]  /*124b0*/  F2FP.BF16.F32.PACK_AB R2, RZ, R2 ;  /* 0x00000002ff02723e */ /* 0x000fca00000010ff */
[----:B------:R3:W-:Y:S01]  /*124c0*/  @P0 STG.E.U16 desc[UR12][R4.64+0x50], R12 ;  /* 0x0000500c04000986 */ /* 0x0007e2000c10150c */
[----:B------:R-:W-:Y:S02]  /*124d0*/  ISETP.GT.AND P0, PT, R0, RZ, P1 ;  /* 0x000000ff0000720c */ /* 0x000fe40000f04270 */
[----:B--2---:R-:W-:Y:S01]  /*124e0*/  PRMT R14, R2, 0x7610, R14 ;  /* 0x00007610020e7816 */ /* 0x004fe2000000000e */
[----:B------:R-:W-:-:S05]  /*124f0*/  FMUL R2, R249, UR14 ;  /* 0x0000000ef9027c20 */ /* 0x000fca0008400000 */
[----:B------:R-:W-:-:S05]  /*12500*/  F2FP.BF16.F32.PACK_AB R2, RZ, R2 ;  /* 0x00000002ff02723e */ /* 0x000fca00000010ff */
[----:B------:R2:W-:Y:S01]  /*12510*/  @P0 STG.E.U16 desc[UR12][R4.64+0x52], R14 ;  /* 0x0000520e04000986 */ /* 0x0005e2000c10150c */
[----:B------:R-:W-:Y:S02]  /*12520*/  ISETP.GT.AND P0, PT, R0, 0x8, P2 ;  /* 0x000000080000780c */ /* 0x000fe40001704270 */
[----:B-1----:R-:W-:Y:S01]  /*12530*/  PRMT R13, R2, 0x7610, R13 ;  /* 0x00007610020d7816 */ /* 0x002fe2000000000d */
[----:B------:R-:W-:-:S05]  /*12540*/  FMUL R2, R248, UR14 ;  /* 0x0000000ef8027c20 */ /* 0x000fca0008400000 */
[----:B------:R-:W-:-:S05]  /*12550*/  F2FP.BF16.F32.PACK_AB R2, RZ, R2 ;  /* 0x00000002ff02723e */ /* 0x000fca00000010ff */
[----:B------:R1:W-:Y:S01]  /*12560*/  @P0 STG.E.U16 desc[UR12][R6.64+0x50], R13 ;  /* 0x0000500d06000986 */ /* 0x0003e2000c10150c */
[----:B------:R-:W-:Y:S02]  /*12570*/  ISETP.GT.AND P0, PT, R0, 0x8, P1 ;  /* 0x000000080000780c */ /* 0x000fe40000f04270 */
[----:B---3--:R-:W-:Y:S02]  /*12580*/  PRMT R12, R2, 0x7610, R12 ;  /* 0x00007610020c7816 */ /* 0x008fe4000000000c */
[----:B------:R-:W-:Y:S01]  /*12590*/  ISETP.GT.AND P2, PT, R3, 0x30, PT ;  /* 0x000000300300780c */ /* 0x000fe20003f44270 */
[----:B------:R-:W-:-:S08]  /*125a0*/  FMUL R2, R247, UR14 ;  /* 0x0000000ef7027c20 */ /* 0x000fd00008400000 */
[----:B------:R3:W-:Y:S01]  /*125b0*/  @P0 STG.E.U16 desc[UR12][R6.64+0x52], R12 ;  /* 0x0000520c06000986 */ /* 0x0007e2000c10150c */
[----:B------:R-:W-:Y:S02]  /*125c0*/  ISETP.GT.AND P0, PT, R0, RZ, P2 ;  /* 0x000000ff0000720c */ /* 0x000fe40001704270 */
[----:B------:R-:W-:Y:S02]  /*125d0*/  F2FP.BF16.F32.PACK_AB R2, RZ, R2 ;  /* 0x00000002ff02723e */ /* 0x000fe400000010ff */
[----:B------:R-:W-:Y:S02]  /*125e0*/  ISETP.GT.AND P1, PT, R3, 0x31, PT ;  /* 0x000000310300780c */ /* 0x000fe40003f24270 */
[----:B--2---:R-:W-:Y:S01]  /*125f0*/  PRMT R14, R2, 0x7610, R14 ;  /* 0x00007610020e7816 */ /* 0x004fe2000000000e */
[----:B------:R-:W-:-:S06]  /*12600*/  FMUL R2, R246, UR14 ;  /* 0x0000000ef6027c20 */ /* 0x000fcc0008400000 */
[----:B------:R2:W-:Y:S01]  /*12610*/  @P0 STG.E.U16 desc[UR12][R4.64+0x60], R14 ;  /* 0x0000600e04000986 */ /* 0x0005e2000c10150c */
[----:B------:R-:W-:Y:S02]  /*12620*/  ISETP.GT.AND P0, PT, R0, RZ, P1 ;  /* 0x000000ff0000720c */ /* 0x000fe40000f04270 */
[----:B------:R-:W-:-:S04]  /*12630*/  F2FP.BF16.F32.PACK_AB R2, RZ, R2 ;  /* 0x00000002ff02723e */ /* 0x000fc800000010ff */
[----:B-1----:R-:W-:Y:S01]  /*12640*/  PRMT R13, R2, 0x7610, R13 ;  /* 0x00007610020d7816 */ /* 0x002fe2000000000d */
[----:B------:R-:W-:-:S06]  /*12650*/  FMUL R2, R245, UR14 ;  /* 0x0000000ef5027c20 */ /* 0x000fcc0008400000 */
[----:B------:R1:W-:Y:S01]  /*12660*/  @P0 STG.E.U16 desc[UR12][R4.64+0x62], R13 ;  /* 0x0000620d04000986 */ /* 0x0003e2000c10150c */
[----:B------:R-:W-:Y:S02]  /*12670*/  ISETP.GT.AND P0, PT, R0, 0x8, P2 ;  /* 0x000000080000780c */ /* 0x000fe40001704270 */
[----:B------:R-:W-:-:S04]  /*12680*/  F2FP.BF16.F32.PACK_AB R2, RZ, R2 ;  /* 0x00000002ff02723e */ /* 0x000fc800000010ff */
[----:B---3--:R-:W-:Y:S01]  /*12690*/  PRMT R12, R2, 0x7610, R12 ;  /* 0x00007610020c7816 */ /* 0x008fe2000000000c */
[----:B------:R-:W-:-:S06]  /*126a0*/  FMUL R2, R244, UR14 ;  /* 0x0000000ef4027c20 */ /* 0x000fcc0008400000 */
[----:B------:R3:W-:Y:S01]  /*126b0*/  @P0 STG.E.U16 desc[UR12][R6.64+0x60], R12 ;  /* 0x0000600c06000986 */ /* 0x0007e2000c10150c */
[----:B------:R-:W-:Y:S02]  /*126c0*/  ISETP.GT.AND P0, PT, R0, 0x8, P1 ;  /* 0x000000080000780c */ /* 0x000fe40000f04270 */
[----:B------:R-:W-:Y:S02]  /*126d0*/  F2FP.BF16.F32.PACK_AB R2, RZ, R2 ;  /* 0x00000002ff02723e */ /* 0x000fe400000010ff */
[----:B------:R-:W-:Y:S02]  /*126e0*/  ISETP.GT.AND P2, PT, R3, 0x38, PT ;  /* 0x000000380300780c */ /* 0x000fe40003f44270 */
[----:B--2---:R-:W-:Y:S01]  /*126f0*/  PRMT R14, R2, 0x7610, R14 ;  /* 0x00007610020e7816 */ /* 0x004fe2000000000e */
[----:B------:R-:W-:-:S06]  /*12700*/  FMUL R2, R243, UR14 ;  /* 0x0000000ef3027c20 */ /* 0x000fcc0008400000 */
[----:B------:R2:W-:Y:S01]  /*12710*/  @P0 STG.E.U16 desc[UR12][R6.64+0x62], R14 ;  /* 0x0000620e06000986 */ /* 0x0005e2000c10150c */
[----:B------:R-:W-:Y:S02]  /*12720*/  ISETP.GT.AND P0, PT, R0, RZ, P2 ;  /* 0x000000ff0000720c */ /* 0x000fe40001704270 */
[----:B------:R-:W-:Y:S02]  /*12730*/  F2FP.BF16.F32.PACK_AB R2, RZ, R2 ;  /* 0x00000002ff02723e */ /* 0x000fe400000010ff */
[----:B------:R-:W-:Y:S02]  /*12740*/  ISETP.GT.AND P1, PT, R3, 0x39, PT ;  /* 0x000000390300780c */ /* 0x000fe40003f24270 */
[----:B-1----:R-:W-:Y:S01]  /*12750*/  PRMT R13, R2, 0x7610, R13 ;  /* 0x00007610020d7816 */ /* 0x002fe2000000000d */
[----:B------:R-:W-:-:S06]  /*12760*/  FMUL R2, R242, UR14 ;  /* 0x0000000ef2027c20 */ /* 0x000fcc0008400000 */
[----:B------:R1:W-:Y:S01]  /*12770*/  @P0 STG.E.U16 desc[UR12][R4.64+0x70], R13 ;  /* 0x0000700d04000986 */ /* 0x0003e2000c10150c */
[----:B------:R-:W-:Y:S02]  /*12780*/  ISETP.GT.AND P0, PT, R0, RZ, P1 ;  /* 0x000000ff0000720c */ /* 0x000fe40000f04270 */
[----:B------:R-:W-:-:S04]  /*12790*/  F2FP.BF16.F32.PACK_AB R2, RZ, R2 ;  /* 0x00000002ff02723e */ /* 0x000fc800000010ff */
[----:B---3--:R-:W-:Y:S01]  /*127a0*/  PRMT R12, R2, 0x7610, R12 ;  /* 0x00007610020c7816 */ /* 0x008fe2000000000c */
[----:B------:R-:W-:-:S06]  /*127b0*/  FMUL R2, R241, UR14 ;  /* 0x0000000ef1027c20 */ /* 0x000fcc0008400000 */
[----:B------:R3:W-:Y:S01]  /*127c0*/  @P0 STG.E.U16 desc[UR12][R4.64+0x72], R12 ;  /* 0x0000720c04000986 */ /* 0x0007e2000c10150c */
[----:B------:R-:W-:Y:S02]  /*127d0*/  ISETP.GT.AND P0, PT, R0, 0x8, P2 ;  /* 0x000000080000780c */ /* 0x000fe40001704270 */
[----:B------:R-:W-:-:S04]  /*127e0*/  F2FP.BF16.F32.PACK_AB R2, RZ, R2 ;  /* 0x00000002ff02723e */ /* 0x000fc800000010ff */
[----:B--2---:R-:W-:Y:S01]  /*127f0*/  PRMT R14, R2, 0x7610, R14 ;  /* 0x00007610020e7816 */ /* 0x004fe2000000000e */
[----:B------:R-:W-:-:S06]  /*12800*/  FMUL R2, R240, UR14 ;  /* 0x0000000ef0027c20 */ /* 0x000fcc0008400000 */
[----:B------:R2:W-:Y:S01]  /*12810*/  @P0 STG.E.U16 desc[UR12][R6.64+0x70], R14 ;  /* 0x0000700e06000986 */ /* 0x0005e2000c10150c */
[----:B------:R-:W-:Y:S02]  /*12820*/  ISETP.GT.AND P0, PT, R0, 0x8, P1 ;  /* 0x000000080000780c */ /* 0x000fe40000f04270 */
[----:B------:R-:W-:Y:S02]  /*12830*/  F2FP.BF16.F32.PACK_AB R2, RZ, R2 ;  /* 0x00000002ff02723e */ /* 0x000fe400000010ff */
[----:B------:R-:W-:Y:S02]  /*12840*/  ISETP.GT.AND P2, PT, R3, 0x40, PT ;  /* 0x000000400300780c */ /* 0x000fe40003f44270 */
[----:B-1----:R-:W-:Y:S01]  /*12850*/  PRMT R13, R2, 0x7610, R13 ;  /* 0x00007610020d7816 */ /* 0x002fe2000000000d */
[----:B------:R-:W-:-:S06]  /*12860*/  FMUL R2, R239, UR14 ;  /* 0x0000000eef027c20 */ /* 0x000fcc0008400000 */
[----:B------:R1:W-:Y:S01]  /*12870*/  @P0 STG.E.U16 desc[UR12][R6.64+0x72], R13 ;  /* 0x0000720d06000986 */ /* 0x0003e2000c10150c */
[----:B------:R-:W-:Y:S02]  /*12880*/  ISETP.GT.AND P0, PT, R0, RZ, P2 ;  /* 0x000000ff0000720c */ /* 0x000fe40001704270 */
[----:B------:R-:W-:Y:S02]  /*12890*/  F2FP.BF16.F32.PACK_AB R2, RZ, R2 ;  /* 0x00000002ff02723e */ /* 0x000fe400000010ff */
[----:B------:R-:W-:Y:S02]  /*128a0*/  ISETP.GT.AND P1, PT, R3, 0x41, PT ;  /* 0x000000410300780c */ /* 0x000fe40003f24270 */
[----:B---3--:R-:W-:Y:S01]  /*128b0*/  PRMT R12, R2, 0x7610, R12 ;  /* 0x00007610020c7816 */ /* 0x008fe2000000000c */
[----:B------:R-:W-:-:S06]  /*128c0*/  FMUL R2, R238, UR14 ;  /* 0x0000000eee027c20 */ /* 0x000fcc0008400000 */
[----:B------:R3:W-:Y:S01]  /*128d0*/  @P0 STG.E.U16 desc[UR12][R4.64+0x80], R12 ;  /* 0x0000800c04000986 */ /* 0x0007e2000c10150c */
[----:B------:R-:W-:Y:S02]  /*128e0*/  ISETP.GT.AND P0, PT, R0, RZ, P1 ;  /* 0x000000ff0000720c */ /* 0x000fe40000f04270 */
[----:B------:R-:W-:-:S04]  /*128f0*/  F2FP.BF16.F32.PACK_AB R2, RZ, R2 ;  /* 0x00000002ff02723e */ /* 0x000fc800000010ff */
[----:B--2---:R-:W-:Y:S01]  /*12900*/  PRMT R14, R2, 0x7610, R14 ;  /* 0x00007610020e7816 */ /* 0x004fe2000000000e */
[----:B------:R-:W-:-:S06]  /*12910*/  FMUL R2, R237, UR14 ;  /* 0x0000000eed027c20 */ /* 0x000fcc0008400000 */
[----:B------:R2:W-:Y:S01]  /*12920*/  @P0 STG.E.U16 desc[UR12][R4.64+0x82], R14 ;  /* 0x0000820e04000986 */ /* 0x0005e2000c10150c */
[----:B------:R-:W-:Y:S02]  /*12930*/  ISETP.GT.AND P0, PT, R0, 0x8, P2 ;  /* 0x000000080000780c */ /* 0x000fe40001704270 */
[----:B------:R-:W-:-:S04]  /*12940*/  F2FP.BF16.F32.PACK_AB R2, RZ, R2 ;  /* 0x00000002ff02723e */ /* 0x000fc800000010ff */
[----:B-1----:R-:W-:Y:S01]  /*12950*/  PRMT R13, R2, 0x7610, R13 ;  /* 0x00007610020d7816 */ /* 0x002fe2000000000d */
[----:B------:R-:W-:-:S06]  /*12960*/  FMUL R2, R236, UR14 ;  /* 0x0000000eec027c20 */ /* 0x000fcc0008400000 */
[----:B------:R1:W-:Y:S01]  /*12970*/  @P0 STG.E.U16 desc[UR12][R6.64+0x80], R13 ;  /* 0x0000800d06000986 */ /* 0x0003e2000c10150c */
[----:B------:R-:W-:Y:S02]  /*12980*/  ISETP.GT.AND P0, PT, R0, 0x8, P1 ;  /* 0x000000080000780c */ /* 0x000fe40000f04270 */
[----:B------:R-:W-:Y:S02]  /*12990*/  F2FP.BF16.F32.PACK_AB R2, RZ, R2 ;  /* 0x00000002ff02723e */ /* 0x000fe400000010ff */
[----:B------:R-:W-:Y:S02]  /*129a0*/  ISETP.GT.AND P2, PT, R3, 0x48, PT ;  /* 0x000000480300780c */ /* 0x000fe40003f44270 */
[----:B---3--:R-:W-:Y:S01]  /*129b0*/  PRMT R12, R2, 0x7610, R12 ;  /* 0x00007610020c7816 */ /* 0x008fe2000000000c */
[----:B------:R-:W-:-:S06]  /*129c0*/  FMUL R2, R235, UR14 ;  /* 0x0000000eeb027c20 */ /* 0x000fcc0008400000 */
        /* <DEDUP_REMOVED lines=132> */
[----:B------:R-:W-:-:S04]  /*13210*/  ISETP.GT.AND P0, PT, R3, 0x78, PT ;  /* 0x000000780300780c */ /* 0x000fc80003f04270 */
[----:B------:R-:W-:Y:S02]  /*13220*/  ISETP.GT.AND P1, PT, R0, RZ, P0 ;  /* 0x000000ff0000720c */ /* 0x000fe40000724270 */
[----:B------:R-:W-:-:S04]  /*13230*/  F2FP.BF16.F32.PACK_AB R2, RZ, R2 ;  /* 0x00000002ff02723e */ /* 0x000fc800000010ff */
[----:B--2---:R-:W-:Y:S01]  /*13240*/  PRMT R14, R2, 0x7610, R14 ;  /* 0x00007610020e7816 */ /* 0x004fe2000000000e */
[----:B------:R-:W-:-:S06]  /*13250*/  FMUL R2, R18, UR14 ;  /* 0x0000000e12027c20 */ /* 0x000fcc0008400000 */
[----:B------:R-:W-:Y:S01]  /*13260*/  @P1 STG.E.U16 desc[UR12][R4.64+0xf0], R14 ;  /* 0x0000f00e04001986 */ /* 0x000fe2000c10150c */
[----:B------:R-:W-:-:S04]  /*13270*/  ISETP.GT.AND P1, PT, R3, 0x79, PT ;  /* 0x000000790300780c */ /* 0x000fc80003f24270 */
[----:B------:R-:W-:Y:S02]  /*13280*/  ISETP.GT.AND P6, PT, R0, RZ, P1 ;  /* 0x000000ff0000720c */ /* 0x000fe40000fc4270 */
[----:B------:R-:W-:-:S04]  /*13290*/  F2FP.BF16.F32.PACK_AB R2, RZ, R2 ;  /* 0x00000002ff02723e */ /* 0x000fc800000010ff */
[----:B-1----:R-:W-:Y:S01]  /*132a0*/  PRMT R13, R2, 0x7610, R13 ;  /* 0x00007610020d7816 */ /* 0x002fe2000000000d */
[----:B------:R-:W-:-:S06]  /*132b0*/  FMUL R2, R17, UR14 ;  /* 0x0000000e11027c20 */ /* 0x000fcc0008400000 */
[----:B------:R1:W-:Y:S01]  /*132c0*/  @P6 STG.E.U16 desc[UR12][R4.64+0xf2], R13 ;  /* 0x0000f20d04006986 */ /* 0x0003e2000c10150c */
[----:B------:R-:W-:Y:S02]  /*132d0*/  ISETP.GT.AND P6, PT, R0, 0x8, P0 ;  /* 0x000000080000780c */ /* 0x000fe400007c4270 */
[----:B------:R-:W-:-:S04]  /*132e0*/  F2FP.BF16.F32.PACK_AB R2, RZ, R2 ;  /* 0x00000002ff02723e */ /* 0x000fc800000010ff */
[----:B------:R-:W-:-:S07]  /*132f0*/  PRMT R15, R2, 0x7610, R15 ;  /* 0x00007610020f7816 */ /* 0x000fce000000000f */
[----:B---3--:R-:W-:Y:S02]  /*13300*/  @P6 IMAD.MOV.U32 R12, RZ, RZ, R6 ;  /* 0x000000ffff0c6224 */ /* 0x008fe400078e0006 */
[----:B-1----:R-:W-:-:S05]  /*13310*/  @P6 IMAD.MOV.U32 R13, RZ, RZ, R7 ;  /* 0x000000ffff0d6224 */ /* 0x002fca00078e0007 */
[----:B------:R1:W-:Y:S01]  /*13320*/  @P6 STG.E.U16 desc[UR12][R12.64+0xf0], R15 ;  /* 0x0000f00f0c006986 */ /* 0x0003e2000c10150c */
[----:B------:R-:W-:Y:S01]  /*13330*/  ISETP.GT.AND P6, PT, R0, 0x8, P1 ;  /* 0x000000080000780c */ /* 0x000fe20000fc4270 */
[----:B------:R-:W-:-:S05]  /*13340*/  FMUL R2, R16, UR14 ;  /* 0x0000000e10027c20 */ /* 0x000fca0008400000 */
[----:B------:R-:W-:-:S07]  /*13350*/  F2FP.BF16.F32.PACK_AB R2, RZ, R2 ;  /* 0x00000002ff02723e */ /* 0x000fce00000010ff */
[----:B-1----:R-:W-:Y:S02]  /*13360*/  @P6 IMAD.MOV.U32 R12, RZ, RZ, R6 ;  /* 0x000000ffff0c6224 */ /* 0x002fe400078e0006 */
[----:B------:R-:W-:-:S05]  /*13370*/  @P6 IMAD.MOV.U32 R13, RZ, RZ, R7 ;  /* 0x000000ffff0d6224 */ /* 0x000fca00078e0007 */
[----:B------:R1:W-:Y:S01]  /*13380*/  @P6 STG.E.U16 desc[UR12][R12.64+0xf2], R2 ;  /* 0x0000f2020c006986 */ /* 0x0003e2000c10150c */
[----:B------:R-:W-:-:S04]  /*13390*/  IADD3 R6, P6, R4, UR9, RZ ;  /* 0x0000000904067c10 */ /* 0x000fc8000ffde0ff */
[----:B------:R-:W-:Y:S02]  /*133a0*/  IADD3.X R7, R5, UR8, RZ, P6, !PT ;  /* 0x0000000805077c10 */ /* 0x000fe4000b7fe4ff */
[----:B------:R-:W-:Y:S01]  /*133b0*/  ISETP.GT.AND P6, PT, R0, 0x40, P5 ;  /* 0x000000400000780c */ /* 0x000fe20002fc4270 */
[----:B------:R-:W-:-:S05]  /*133c0*/  FMUL R152, R152, UR14 ;  /* 0x0000000e98987c20 */ /* 0x000fca0008400000 */
[----:B------:R-:W-:-:S07]  /*133d0*/  F2FP.BF16.F32.PACK_AB R152, RZ, R152 ;  /* 0x00000098ff98723e */ /* 0x000fce00000010ff */
[----:B------:R-:W-:Y:S01]  /*133e0*/  @P6 STG.E.U16 desc[UR12][R6.64], R152 ;  /* 0x0000009806006986 */ /* 0x000fe2000c10150c */
[----:B------:R-:W-:Y:S01]  /*133f0*/  ISETP.GT.AND P6, PT, R3, 0x1, PT ;  /* 0x000000010300780c */ /* 0x000fe20003fc4270 */
[----:B------:R-:W-:-:S03]  /*13400*/  FMUL R153, R153, UR14 ;  /* 0x0000000e99997c20 */ /* 0x000fc60008400000 */
[----:B------:R-:W-:Y:S02]  /*13410*/  ISETP.GT.AND P6, PT, R0, 0x40, P6 ;  /* 0x000000400000780c */ /* 0x000fe400037c4270 */
[----:B------:R-:W-:Y:S01]  /*13420*/  F2FP.BF16.F32.PACK_AB R153, RZ, R153 ;  /* 0x00000099ff99723e */ /* 0x000fe200000010ff */
[----:B------:R-:W-:-:S10]  /*13430*/  FMUL R154, R154, UR14 ;  /* 0x0000000e9a9a7c20 */ /* 0x000fd40008400000 */
[----:B------:R-:W-:Y:S01]  /*13440*/  @P6 STG.E.U16 desc[UR12][R6.64+0x2], R153 ;  /* 0x0000029906006986 */ /* 0x000fe2000c10150c */
[----:B-1----:R-:W-:-:S04]  /*13450*/  IADD3 R12, P6, R6, UR5, RZ ;  /* 0x00000005060c7c10 */ /* 0x002fc8000ffde0ff */
[----:B------:R-:W-:Y:S02]  /*13460*/  IADD3.X R13, R7, UR4, RZ, P6, !PT ;  /* 0x00000004070d7c10 */ /* 0x000fe4000b7fe4ff */
[----:B------:R-:W-:Y:S02]  /*13470*/  ISETP.GT.AND P6, PT, R0, 0x48, P5 ;  /* 0x000000480000780c */ /* 0x000fe40002fc4270 */
[----:B------:R-:W-:-:S11]  /*13480*/  F2FP.BF16.F32.PACK_AB R154, RZ, R154 ;  /* 0x0000009aff9a723e */ /* 0x000fd600000010ff */
[----:B------:R1:W-:Y:S01]  /*13490*/  @P6 STG.E.U16 desc[UR12][R12.64], R154 ;  /* 0x0000009a0c006986 */ /* 0x0003e2000c10150c */
[----:B------:R-:W-:-:S04]  /*134a0*/  IADD3 R14, P6, R6, UR5, RZ ;  /* 0x00000005060e7c10 */ /* 0x000fc8000ffde0ff */
[----:B------:R-:W-:Y:S02]  /*134b0*/  IADD3.X R15, R7, UR4, RZ, P6, !PT ;  /* 0x00000004070f7c10 */ /* 0x000fe4000b7fe4ff */
[----:B------:R-:W-:Y:S01]  /*134c0*/  ISETP.GT.AND P6, PT, R3, 0x1, PT ;  /* 0x000000010300780c */ /* 0x000fe20003fc4270 */
[----:B------:R-:W-:-:S03]  /*134d0*/  FMUL R155, R155, UR14 ;  /* 0x0000000e9b9b7c20 */ /* 0x000fc60008400000 */
[----:B------:R-:W-:Y:S02]  /*134e0*/  ISETP.GT.AND P6, PT, R0, 0x48, P6 ;  /* 0x000000480000780c */ /* 0x000fe400037c4270 */
[----:B------:R-:W-:Y:S01]  /*134f0*/  F2FP.BF16.F32.PACK_AB R155, RZ, R155 ;  /* 0x0000009bff9b723e */ /* 0x000fe200000010ff */
[----:B------:R-:W-:-:S10]  /*13500*/  FMUL R156, R156, UR14 ;  /* 0x0000000e9c9c7c20 */ /* 0x000fd40008400000 */
[----:B------:R-:W-:Y:S01]  /*13510*/  @P6 STG.E.U16 desc[UR12][R14.64+0x2], R155 ;  /* 0x0000029b0e006986 */ /* 0x000fe2000c10150c */
[----:B------:R-:W-:-:S04]  /*13520*/  ISETP.GT.AND P6, PT, R3, 0x8, PT ;  /* 0x000000080300780c */ /* 0x000fc80003fc4270 */
        /* <DEDUP_REMOVED lines=278> */
[----:B------:R-:W-:-:S11]  /*14690*/  F2FP.BF16.F32.PACK_AB R213, RZ, R213 ;  /* 0x000000d5ffd5723e */ /* 0x000fd600000010ff */
[----:B------:R2:W-:Y:S01]  /*146a0*/  @P6 STG.E.U16 desc[UR12][R6.64+0xf2], R213 ;  /* 0x0000f2d506006986 */ /* 0x0005e2000c10150c */
[----:B-1----:R-:W-:-:S04]  /*146b0*/  IADD3 R12, P6, R4, UR21, RZ ;  /* 0x00000015040c7c10 */ /* 0x002fc8000ffde0ff */
[----:B------:R-:W-:Y:S02]  /*146c0*/  IADD3.X R13, R5, UR10, RZ, P6, !PT ;  /* 0x0000000a050d7c10 */ /* 0x000fe4000b7fe4ff */
[----:B------:R-:W-:Y:S01]  /*146d0*/  ISETP.GT.AND P6, PT, R0, 0x48, P0 ;  /* 0x000000480000780c */ /* 0x000fe200007c4270 */
[----:B------:R-:W-:-:S05]  /*146e0*/  FMUL R214, R214, UR14 ;  /* 0x0000000ed6d67c20 */ /* 0x000fca0008400000 */
[----:B------:R-:W-:-:S07]  /*146f0*/  F2FP.BF16.F32.PACK_AB R214, RZ, R214 ;  /* 0x000000d6ffd6723e */ /* 0x000fce00000010ff */
[----:B--2---:R-:W-:Y:S02]  /*14700*/  @P6 IMAD.MOV.U32 R6, RZ, RZ, R10 ;  /* 0x000000ffff066224 */ /* 0x004fe400078e000a */
[----:B------:R-:W-:Y:S02]  /*14710*/  @P6 IMAD.MOV.U32 R7, RZ, RZ, R11 ;  /* 0x000000ffff076224 */ /* 0x000fe400078e000b */
[----:B------:R-:W-:-:S03]  /*14720*/  FMUL R215, R215, UR14 ;  /* 0x0000000ed7d77c20 */ /* 0x000fc60008400000 */
[----:B------:R1:W-:Y:S01]  /*14730*/  @P6 STG.E.U16 desc[UR12][R6.64+0xf0], R214 ;  /* 0x0000f0d606006986 */ /* 0x0003e2000c10150c */
[----:B------:R-:W-:Y:S02]  /*14740*/  ISETP.GT.AND P6, PT, R0, 0x48, P1 ;  /* 0x000000480000780c */ /* 0x000fe40000fc4270 */
[----:B------:R-:W-:Y:S01]  /*14750*/  F2FP.BF16.F32.PACK_AB R215, RZ, R215 ;  /* 0x000000d7ffd7723e */ /* 0x000fe200000010ff */
[----:B------:R-:W-:-:S10]  /*14760*/  FMUL R88, R88, UR14 ;  /* 0x0000000e58587c20 */ /* 0x000fd40008400000 */
[----:B------:R2:W-:Y:S01]  /*14770*/  @P6 STG.E.U16 desc[UR12][R10.64+0xf2], R215 ;  /* 0x0000f2d70a006986 */ /* 0x0005e2000c10150c */
[----:B------:R-:W-:Y:S02]  /*14780*/  ISETP.GT.AND P6, PT, R0, 0x80, P5 ;  /* 0x000000800000780c */ /* 0x000fe40002fc4270 */
[----:B------:R-:W-:Y:S01]  /*14790*/  F2FP.BF16.F32.PACK_AB R88, RZ, R88 ;  /* 0x00000058ff58723e */ /* 0x000fe200000010ff */
[----:B------:R-:W-:-:S10]  /*147a0*/  FMUL R89, R89, UR14 ;  /* 0x0000000e59597c20 */ /* 0x000fd40008400000 */
[----:B------:R-:W-:Y:S01]  /*147b0*/  @P6 STG.E.U16 desc[UR12][R12.64], R88 ;  /* 0x000000580c006986 */ /* 0x000fe2000c10150c */
[----:B------:R-:W-:-:S04]  /*147c0*/  ISETP.GT.AND P6, PT, R3, 0x1, PT ;  /* 0x000000010300780c */ /* 0x000fc80003fc4270 */
[----:B------:R-:W-:Y:S02]  /*147d0*/  ISETP.GT.AND P6, PT, R0, 0x80, P6 ;  /* 0x000000800000780c */ /* 0x000fe400037c4270 */
[----:B------:R-:W-:-:S11]  /*147e0*/  F2FP.BF16.F32.PACK_AB R89, RZ, R89 ;  /* 0x00000059ff59723e */ /* 0x000fd600000010ff */
[----:B------:R-:W-:Y:S01]  /*147f0*/  @P6 STG.E.U16 desc[UR12][R12.64+0x2], R89 ;  /* 0x000002590c006986 */ /* 0x000fe2000c10150c */
[----:B-1----:R-:W-:-:S04]  /*14800*/  IADD3 R6, P6, R12, UR5, RZ ;  /* 0x000000050c067c10 */ /* 0x002fc8000ffde0ff */
[----:B------:R-:W-:Y:S02]  /*14810*/  IADD3.X R7, R13, UR4, RZ, P6, !PT ;  /* 0x000000040d077c10 */ /* 0x000fe4000b7fe4ff */
[----:B--2---:R-:W-:-:S04]  /*14820*/  IADD3 R10, P6, R12, UR5, RZ ;  /* 0x000000050c0a7c10 */ /* 0x004fc8000ffde0ff */
[----:B------:R-:W-:Y:S02]  /*14830*/  IADD3.X R11, R13, UR4, RZ, P6, !PT ;  /* 0x000000040d0b7c10 */ /* 0x000fe4000b7fe4ff */
[----:B------:R-:W-:Y:S01]  /*14840*/  ISETP.GT.AND P6, PT, R0, 0x88, P5 ;  /* 0x000000880000780c */ /* 0x000fe20002fc4270 */
[----:B------:R-:W-:-:S05]  /*14850*/  FMUL R90, R90, UR14 ;  /* 0x0000000e5a5a7c20 */ /* 0x000fca0008400000 */
[----:B------:R-:W-:-:S07]  /*14860*/  F2FP.BF16.F32.PACK_AB R90, RZ, R90 ;  /* 0x0000005aff5a723e */ /* 0x000fce00000010ff */
[----:B------:R1:W-:Y:S01]  /*14870*/  @P6 STG.E.U16 desc[UR12][R6.64], R90 ;  /* 0x0000005a06006986 */ /* 0x0003e2000c10150c */
[----:B------:R-:W-:Y:S01]  /*14880*/  ISETP.GT.AND P6, PT, R3, 0x1, PT ;  /* 0x000000010300780c */ /* 0x000fe20003fc4270 */
[----:B------:R-:W-:-:S03]  /*14890*/  FMUL R91, R91, UR14 ;  /* 0x0000000e5b5b7c20 */ /* 0x000fc60008400000 */
[----:B------:R-:W-:Y:S02]  /*148a0*/  ISETP.GT.AND P6, PT, R0, 0x88, P6 ;  /* 0x000000880000780c */ /* 0x000fe400037c4270 */
[----:B------:R-:W-:Y:S01]  /*148b0*/  F2FP.BF16.F32.PACK_AB R91, RZ, R91 ;  /* 0x0000005bff5b723e */ /* 0x000fe200000010ff */
[----:B------:R-:W-:-:S10]  /*148c0*/  FMUL R92, R92, UR14 ;  /* 0x0000000e5c5c7c20 */ /* 0x000fd40008400000 */
[----:B------:R2:W-:Y:S01]  /*148d0*/  @P6 STG.E.U16 desc[UR12][R10.64+0x2], R91 ;  /* 0x0000025b0a006986 */ /* 0x0005e2000c10150c */
[----:B------:R-:W-:-:S04]  /*148e0*/  ISETP.GT.AND P6, PT, R3, 0x8, PT ;  /* 0x000000080300780c */ /* 0x000fc80003fc4270 */
[----:B------:R-:W-:Y:S02]  /*148f0*/  ISETP.GT.AND P6, PT, R0, 0x80, P6 ;  /* 0x000000800000780c */ /* 0x000fe400037c4270 */
[----:B------:R-:W-:Y:S01]  /*14900*/  F2FP.BF16.F32.PACK_AB R92, RZ, R92 ;  /* 0x0000005cff5c723e */ /* 0x000fe200000010ff */
[----:B------:R-:W-:-:S10]  /*14910*/  FMUL R93, R93, UR14 ;  /* 0x0000000e5d5d7c20 */ /* 0x000fd40008400000 */
[----:B------:R-:W-:Y:S01]  /*14920*/  @P6 STG.E.U16 desc[UR12][R12.64+0x10], R92 ;  /* 0x0000105c0c006986 */ /* 0x000fe2000c10150c */
[----:B------:R-:W-:-:S04]  /*14930*/  ISETP.GT.AND P6, PT, R3, 0x9, PT ;  /* 0x000000090300780c */ /* 0x000fc80003fc4270 */
[----:B------:R-:W-:Y:S01]  /*14940*/  ISETP.GT.AND P6, PT, R0, 0x80, P6 ;  /* 0x000000800000780c */ /* 0x000fe200037c4270 */
[----:B-1----:R-:W-:Y:S01]  /*14950*/  IMAD.U32 R7, RZ, RZ, UR18 ;  /* 0x00000012ff077e24 */ /* 0x002fe2000f8e00ff */
[----:B------:R-:W-:Y:S01]  /*14960*/  UIMAD UR8, UR19, 0x180, URZ ;  /* 0x00000180130878a4 */ /* 0x000fe2000f8e023f */
[----:B------:R-:W-:Y:S02]  /*14970*/  F2FP.BF16.F32.PACK_AB R93, RZ, R93 ;  /* 0x0000005dff5d723e */ /* 0x000fe400000010ff */
[----:B------:R-:W-:-:S04]  /*14980*/  IMAD.WIDE.U32 R4, R7, 0x180, R4 ;  /* 0x0000018007047825 */ /* 0x000fc800078e0004 */
[----:B--2---:R-:W-:-:S04]  /*14990*/  VIADD R11, R5, UR8 ;  /* 0x00000008050b7c36 */ /* 0x004fc80008000000 */
[----:B------:R-:W-:Y:S01]  /*149a0*/  @P6 STG.E.U16 desc[UR12][R12.64+0x12], R93 ;  /* 0x0000125d0c006986 */ /* 0x000fe2000c10150c */
        /* <DEDUP_REMOVED lines=273> */
[----:B------:R-:W-:Y:S02]  /*15ac0*/  VIADD R5, R5, UR8 ;  /* 0x0000000805057c36 */ /* 0x000fe40008000000 */
[----:B------:R-:W-:-:S08]  /*15ad0*/  FMUL R150, R150, UR14 ;  /* 0x0000000e96967c20 */ /* 0x000fd00008400000 */
[----:B------:R-:W-:Y:S01]  /*15ae0*/  @P6 STG.E.U16 desc[UR12][R12.64+0xf2], R149 ;  /* 0x0000f2950c006986 */ /* 0x000fe2000c10150c */
[----:B------:R-:W-:-:S04]  /*15af0*/  IADD3 R14, P6, R4, UR5, RZ ;  /* 0x00000005040e7c10 */ /* 0x000fc8000ffde0ff */
[----:B------:R-:W-:Y:S02]  /*15b00*/  IADD3.X R15, R5, UR4, RZ, P6, !PT ;  /* 0x00000004050f7c10 */ /* 0x000fe4000b7fe4ff */
        /* <DEDUP_REMOVED lines=10> */
[----:B------:R-:W-:-:S05]  /*15bb0*/  @P6 IMAD.MOV.U32 R10, RZ, RZ, R4 ;  /* 0x000000ffff0a6224 */ /* 0x000fca00078e0004 */
[----:B------:R1:W-:Y:S01]  /*15bc0*/  @P6 STG.E.U16 desc[UR12][R10.64], R24 ;  /* 0x000000180a006986 */ /* 0x0003e2000c10150c */
[----:B------:R-:W-:-:S04]  /*15bd0*/  ISETP.GT.AND P6, PT, R3, 0x1, PT ;  /* 0x000000010300780c */ /* 0x000fc80003fc4270 */
[C---:B------:R-:W-:Y:S01]  /*15be0*/  ISETP.GT.AND P6, PT, R0.reuse, 0xc0, P6 ;  /* 0x000000c00000780c */ /* 0x040fe200037c4270 */
[----:B------:R-:W-:Y:S01]  /*15bf0*/  FMUL R25, R25, UR14 ;  /* 0x0000000e19197c20 */ /* 0x000fe20008400000 */
[----:B------:R-:W-:Y:S01]  /*15c00*/  ISETP.GT.AND P5, PT, R0, 0xc8, P5 ;  /* 0x000000c80000780c */ /* 0x000fe20002fa4270 */
[----:B------:R-:W-:-:S03]  /*15c10*/  FMUL R26, R26, UR14 ;  /* 0x0000000e1a1a7c20 */ /* 0x000fc60008400000 */
[----:B------:R-:W-:Y:S02]  /*15c20*/  F2FP.BF16.F32.PACK_AB R25, RZ, R25 ;  /* 0x00000019ff19723e */ /* 0x000fe400000010ff */
[----:B------:R-:W-:-:S05]  /*15c30*/  F2FP.BF16.F32.PACK_AB R26, RZ, R26 ;  /* 0x0000001aff1a723e */ /* 0x000fca00000010ff */
[----:B-1----:R-:W-:-:S05]  /*15c40*/  @P6 IMAD.MOV.U32 R10, RZ, RZ, R4 ;  /* 0x000000ffff0a6224 */ /* 0x002fca00078e0004 */
[----:B------:R-:W-:Y:S01]  /*15c50*/  @P6 STG.E.U16 desc[UR12][R10.64+0x2], R25 ;  /* 0x000002190a006986 */ /* 0x000fe2000c10150c */
[----:B------:R-:W-:-:S03]  /*15c60*/  ISETP.GT.AND P6, PT, R3, 0x1, PT ;  /* 0x000000010300780c */ /* 0x000fc60003fc4270 */
[----:B------:R-:W-:Y:S01]  /*15c70*/  @P5 STG.E.U16 desc[UR12][R6.64], R26 ;  /* 0x0000001a06005986 */ /* 0x000fe2000c10150c */
[----:B------:R-:W-:Y:S01]  /*15c80*/  ISETP.GT.AND P5, PT, R0, 0xc8, P6 ;  /* 0x000000c80000780c */ /* 0x000fe200037a4270 */
[----:B------:R-:W-:Y:S01]  /*15c90*/  FMUL R27, R27, UR14 ;  /* 0x0000000e1b1b7c20 */ /* 0x000fe20008400000 */
[----:B------:R-:W-:-:S04]  /*15ca0*/  ISETP.GT.AND P6, PT, R3, 0x8, PT ;  /* 0x000000080300780c */ /* 0x000fc80003fc4270 */
[----:B------:R-:W-:Y:S01]  /*15cb0*/  F2FP.BF16.F32.PACK_AB R27, RZ, R27 ;  /* 0x0000001bff1b723e */ /* 0x000fe200000010ff */
[----:B------:R-:W-:-:S06]  /*15cc0*/  FMUL R28, R28, UR14 ;  /* 0x0000000e1c1c7c20 */ /* 0x000fcc0008400000 */
[----:B------:R1:W-:Y:S01]  /*15cd0*/  @P5 STG.E.U16 desc[UR12][R6.64+0x2], R27 ;  /* 0x0000021b06005986 */ /* 0x0003e2000c10150c */
[----:B------:R-:W-:Y:S02]  /*15ce0*/  ISETP.GT.AND P5, PT, R0, 0xc0, P6 ;  /* 0x000000c00000780c */ /* 0x000fe400037a4270 */
[----:B------:R-:W-:Y:S02]  /*15cf0*/  F2FP.BF16.F32.PACK_AB R28, RZ, R28 ;  /* 0x0000001cff1c723e */ /* 0x000fe400000010ff */
[----:B------:R-:W-:Y:S01]  /*15d00*/  ISETP.GT.AND P6, PT, R3, 0x9, PT ;  /* 0x000000090300780c */ /* 0x000fe20003fc4270 */
[----:B------:R-:W-:-:S08]  /*15d10*/  FMUL R29, R29, UR14 ;  /* 0x0000000e1d1d7c20 */ /* 0x000fd00008400000 */
        /* <DEDUP_REMOVED lines=11> */
[----:B------:R-:W-:Y:S02]  /*15dd0*/  F2FP.BF16.F32.PACK_AB R31, RZ, R31 ;  /* 0x0000001fff1f723e */ /* 0x000fe400000010ff */
[----:B------:R-:W-:-:S09]  /*15de0*/  ISETP.GT.AND P6, PT, R3, 0x10, PT ;  /* 0x000000100300780c */ /* 0x000fd20003fc4270 */
[----:B-1----:R-:W-:Y:S02]  /*15df0*/  @P5 IMAD.MOV.U32 R6, RZ, RZ, R14 ;  /* 0x000000ffff065224 */ /* 0x002fe400078e000e */
[----:B------:R-:W-:Y:S02]  /*15e00*/  @P5 IMAD.MOV.U32 R7, RZ, RZ, R15 ;  /* 0x000000ffff075224 */ /* 0x000fe400078e000f */
[----:B------:R-:W-:-:S03]  /*15e10*/  FMUL R32, R32, UR14 ;  /* 0x0000000e20207c20 */ /* 0x000fc60008400000 */
[----:B------:R1:W-:Y:S01]  /*15e20*/  @P5 STG.E.U16 desc[UR12][R6.64+0x12], R31 ;  /* 0x0000121f06005986 */ /* 0x0003e2000c10150c */
[----:B------:R-:W-:Y:S02]  /*15e30*/  ISETP.GT.AND P5, PT, R0, 0xc0, P6 ;  /* 0x000000c00000780c */ /* 0x000fe400037a4270 */
[----:B------:R-:W-:Y:S02]  /*15e40*/  F2FP.BF16.F32.PACK_AB R32, RZ, R32 ;  /* 0x00000020ff20723e */ /* 0x000fe400000010ff */
[----:B------:R-:W-:Y:S01]  /*15e50*/  ISETP.GT.AND P6, PT, R3, 0x11, PT ;  /* 0x000000110300780c */ /* 0x000fe20003fc4270 */
[----:B------:R-:W-:-:S08]  /*15e60*/  FMUL R33, R33, UR14 ;  /* 0x0000000e21217c20 */ /* 0x000fd00008400000 */
[----:B------:R-:W-:Y:S01]  /*15e70*/  @P5 STG.E.U16 desc[UR12][R4.64+0x20], R32 ;  /* 0x0000202004005986 */ /* 0x000fe2000c10150c */
[----:B------:R-:W-:Y:S02]  /*15e80*/  ISETP.GT.AND P5, PT, R0, 0xc0, P6 ;  /* 0x000000c00000780c */ /* 0x000fe400037a4270 */
[----:B------:R-:W-:-:S11]  /*15e90*/  F2FP.BF16.F32.PACK_AB R33, RZ, R33 ;  /* 0x00000021ff21723e */ /* 0x000fd600000010ff */
[----:B------:R-:W-:Y:S01]  /*15ea0*/  @P5 STG.E.U16 desc[UR12][R4.64+0x22], R33 ;  /* 0x0000222104005986 */ /* 0x000fe2000c10150c */
[----:B------:R-:W-:-:S04]  /*15eb0*/  ISETP.GT.AND P5, PT, R3, 0x10, PT ;  /* 0x000000100300780c */ /* 0x000fc80003fa4270 */
[----:B------:R-:W-:Y:S01]  /*15ec0*/  ISETP.GT.AND P5, PT, R0, 0xc8, P5 ;  /* 0x000000c80000780c */ /* 0x000fe20002fa4270 */
[----:B------:R-:W-:-:S05]  /*15ed0*/  FMUL R34, R34, UR14 ;  /* 0x0000000e22227c20 */ /* 0x000fca0008400000 */
[----:B------:R-:W-:-:S07]  /*15ee0*/  F2FP.BF16.F32.PACK_AB R34, RZ, R34 ;  /* 0x00000022ff22723e */ /* 0x000fce00000010ff */
[----:B-1----:R-:W-:Y:S02]  /*15ef0*/  @P5 IMAD.MOV.U32 R6, RZ, RZ, R14 ;  /* 0x000000ffff065224 */ /* 0x002fe400078e000e */
[----:B------:R-:W-:-:S05]  /*15f00*/  @P5 IMAD.MOV.U32 R7, RZ, RZ, R15 ;  /* 0x000000ffff075224 */ /* 0x000fca00078e000f */
[----:B------:R1:W-:Y:S01]  /*15f10*/  @P5 STG.E.U16 desc[UR12][R6.64+0x20], R34 ;  /* 0x0000202206005986 */ /* 0x0003e2000c10150c */
[----:B------:R-:W-:Y:S01]  /*15f20*/  ISETP.GT.AND P5, PT, R0, 0xc8, P6 ;  /* 0x000000c80000780c */ /* 0x000fe200037a4270 */
[----:B------:R-:W-:Y:S01]  /*15f30*/  FMUL R35, R35, UR14 ;  /* 0x0000000e23237c20 */ /* 0x000fe20008400000 */
[----:B------:R-:W-:-:S04]  /*15f40*/  ISETP.GT.AND P6, PT, R3, 0x18, PT ;  /* 0x000000180300780c */ /* 0x000fc80003fc4270 */
[----:B------:R-:W-:-:S07]  /*15f50*/  F2FP.BF16.F32.PACK_AB R35, RZ, R35 ;  /* 0x00000023ff23723e */ /* 0x000fce00000010ff */
        /* <DEDUP_REMOVED lines=225> */
[----:B------:R-:W-:Y:S01]  /*16d70*/  @P5 STG.E.U16 desc[UR12][R6.64+0xc0], R74 ;  /* 0x0000c04a06005986 */ /* 0x000fe2000c10150c */
[----:B------:R-:W-:Y:S01]  /*16d80*/  ISETP.GT.AND P5, PT, R0, 0xc8, P6 ;  /* 0x000000c80000780c */ /* 0x000fe200037a4270 */
[----:B------:R-:W-:Y:S01]  /*16d90*/  FMUL R75, R75, UR14 ;  /* 0x0000000e4b4b7c20 */ /* 0x000fe20008400000 */
[----:B------:R-:W-:-:S04]  /*16da0*/  ISETP.GT.AND P6, PT, R3, 0x68, PT ;  /* 0x000000680300780c */ /* 0x000fc80003fc4270 */
[----:B------:R-:W-:-:S07]  /*16db0*/  F2FP.BF16.F32.PACK_AB R75, RZ, R75 ;  /* 0x0000004bff4b723e */ /* 0x000fce00000010ff */
[----:B------:R-:W-:Y:S02]  /*16dc0*/  @P5 IMAD.MOV.U32 R2, RZ, RZ, R14 ;  /* 0x000000ffff025224 */ /* 0x000fe400078e000e */
[----:B------:R-:W-:-:S05]  /*16dd0*/  @P5 IMAD.MOV.U32 R3, RZ, RZ, R15 ;  /* 0x000000ffff035224 */ /* 0x000fca00078e000f */
[----:B------:R1:W-:Y:S01]  /*16de0*/  @P5 STG.E.U16 desc[UR12][R2.64+0xc2], R75 ;  /* 0x0000c24b02005986 */ /* 0x0003e2000c10150c */
[----:B------:R-:W-:Y:S01]  /*16df0*/  ISETP.GT.AND P5, PT, R0, 0xc0, P6 ;  /* 0x000000c00000780c */ /* 0x000fe200037a4270 */
[----:B------:R-:W-:-:S05]  /*16e00*/  FMUL R76, R76, UR14 ;  /* 0x0000000e4c4c7c20 */ /* 0x000fca0008400000 */
[----:B------:R-:W-:-:S07]  /*16e10*/  F2FP.BF16.F32.PACK_AB R76, RZ, R76 ;  /* 0x0000004cff4c723e */ /* 0x000fce00000010ff */
[----:B-1----:R-:W-:Y:S02]  /*16e20*/  @P5 IMAD.MOV.U32 R2, RZ, RZ, R4 ;  /* 0x000000ffff025224 */ /* 0x002fe400078e0004 */
[----:B------:R-:W-:-:S05]  /*16e30*/  @P5 IMAD.MOV.U32 R3, RZ, RZ, R5 ;  /* 0x000000ffff035224 */ /* 0x000fca00078e0005 */
[----:B------:R1:W-:Y:S01]  /*16e40*/  @P5 STG.E.U16 desc[UR12][R2.64+0xd0], R76 ;  /* 0x0000d04c02005986 */ /* 0x0003e2000c10150c */
[C---:B------:R-:W-:Y:S02]  /*16e50*/  ISETP.GT.AND P5, PT, R0.reuse, 0xc0, P4 ;  /* 0x000000c00000780c */ /* 0x040fe400027a4270 */
[C---:B------:R-:W-:Y:S01]  /*16e60*/  ISETP.GT.AND P6, PT, R0.reuse, 0xc8, P6 ;  /* 0x000000c80000780c */ /* 0x040fe200037c4270 */
[----:B------:R-:W-:Y:S01]  /*16e70*/  FMUL R77, R77, UR14 ;  /* 0x0000000e4d4d7c20 */ /* 0x000fe20008400000 */
[----:B------:R-:W-:Y:S01]  /*16e80*/  ISETP.GT.AND P4, PT, R0, 0xc8, P4 ;  /* 0x000000c80000780c */ /* 0x000fe20002784270 */
[----:B------:R-:W-:-:S03]  /*16e90*/  FMUL R78, R78, UR14 ;  /* 0x0000000e4e4e7c20 */ /* 0x000fc60008400000 */
[----:B------:R-:W-:-:S05]  /*16ea0*/  F2FP.BF16.F32.PACK_AB R77, RZ, R77 ;  /* 0x0000004dff4d723e */ /* 0x000fca00000010ff */
[----:B-1----:R-:W-:Y:S02]  /*16eb0*/  @P5 IMAD.MOV.U32 R2, RZ, RZ, R4 ;  /* 0x000000ffff025224 */ /* 0x002fe400078e0004 */
[----:B------:R-:W-:Y:S01]  /*16ec0*/  @P5 IMAD.MOV.U32 R3, RZ, RZ, R5 ;  /* 0x000000ffff035224 */ /* 0x000fe200078e0005 */
[----:B------:R-:W-:Y:S01]  /*16ed0*/  F2FP.BF16.F32.PACK_AB R78, RZ, R78 ;  /* 0x0000004eff4e723e */ /* 0x000fe200000010ff */
[----:B------:R-:W-:-:S03]  /*16ee0*/  FMUL R79, R79, UR14 ;  /* 0x0000000e4f4f7c20 */ /* 0x000fc60008400000 */
[----:B------:R1:W-:Y:S01]  /*16ef0*/  @P5 STG.E.U16 desc[UR12][R2.64+0xd2], R77 ;  /* 0x0000d24d02005986 */ /* 0x0003e2000c10150c */
[----:B------:R-:W-:Y:S02]  /*16f00*/  ISETP.GT.AND P5, PT, R0, 0xc0, P2 ;  /* 0x000000c00000780c */ /* 0x000fe400017a4270 */
[----:B------:R-:W-:Y:S01]  /*16f10*/  F2FP.BF16.F32.PACK_AB R79, RZ, R79 ;  /* 0x0000004fff4f723e */ /* 0x000fe200000010ff */
[----:B-1----:R-:W-:Y:S02]  /*16f20*/  @P6 IMAD.MOV.U32 R2, RZ, RZ, R14 ;  /* 0x000000ffff026224 */ /* 0x002fe400078e000e */
[----:B------:R-:W-:-:S05]  /*16f30*/  @P6 IMAD.MOV.U32 R3, RZ, RZ, R15 ;  /* 0x000000ffff036224 */ /* 0x000fca00078e000f */
[----:B------:R1:W-:Y:S01]  /*16f40*/  @P6 STG.E.U16 desc[UR12][R2.64+0xd0], R78 ;  /* 0x0000d04e02006986 */ /* 0x0003e2000c10150c */
[----:B------:R-:W-:Y:S01]  /*16f50*/  FMUL R80, R80, UR14 ;  /* 0x0000000e50507c20 */ /* 0x000fe20008400000 */
[----:B-1----:R-:W-:Y:S02]  /*16f60*/  @P4 IMAD.MOV.U32 R2, RZ, RZ, R14 ;  /* 0x000000ffff024224 */ /* 0x002fe400078e000e */
[----:B------:R-:W-:-:S05]  /*16f70*/  @P4 IMAD.MOV.U32 R3, RZ, RZ, R15 ;  /* 0x000000ffff034224 */ /* 0x000fca00078e000f */
[----:B------:R1:W-:Y:S01]  /*16f80*/  @P4 STG.E.U16 desc[UR12][R2.64+0xd2], R79 ;  /* 0x0000d24f02004986 */ /* 0x0003e2000c10150c */
[C---:B------:R-:W-:Y:S02]  /*16f90*/  ISETP.GT.AND P4, PT, R0.reuse, 0xc0, P3 ;  /* 0x000000c00000780c */ /* 0x040fe40001f84270 */
[C---:B------:R-:W-:Y:S01]  /*16fa0*/  ISETP.GT.AND P2, PT, R0.reuse, 0xc8, P2 ;  /* 0x000000c80000780c */ /* 0x040fe20001744270 */
[----:B------:R-:W-:Y:S01]  /*16fb0*/  FMUL R81, R81, UR14 ;  /* 0x0000000e51517c20 */ /* 0x000fe20008400000 */
[----:B------:R-:W-:Y:S02]  /*16fc0*/  F2FP.BF16.F32.PACK_AB R80, RZ, R80 ;  /* 0x00000050ff50723e */ /* 0x000fe400000010ff */
[----:B------:R-:W-:Y:S01]  /*16fd0*/  ISETP.GT.AND P3, PT, R0, 0xc8, P3 ;  /* 0x000000c80000780c */ /* 0x000fe20001f64270 */
[----:B-1----:R-:W-:Y:S02]  /*16fe0*/  @P5 IMAD.MOV.U32 R2, RZ, RZ, R4 ;  /* 0x000000ffff025224 */ /* 0x002fe400078e0004 */
[----:B------:R-:W-:Y:S01]  /*16ff0*/  @P5 IMAD.MOV.U32 R3, RZ, RZ, R5 ;  /* 0x000000ffff035224 */ /* 0x000fe200078e0005 */
[----:B------:R-:W-:Y:S01]  /*17000*/  F2FP.BF16.F32.PACK_AB R81, RZ, R81 ;  /* 0x00000051ff51723e */ /* 0x000fe200000010ff */
[----:B------:R-:W-:-:S03]  /*17010*/  FMUL R82, R82, UR14 ;  /* 0x0000000e52527c20 */ /* 0x000fc60008400000 */
[----:B------:R1:W-:Y:S01]  /*17020*/  @P5 STG.E.U16 desc[UR12][R2.64+0xe0], R80 ;  /* 0x0000e05002005986 */ /* 0x0003e2000c10150c */
[C---:B------:R-:W-:Y:S02]  /*17030*/  ISETP.GT.AND P6, PT, R0.reuse, 0xc0, P0 ;  /* 0x000000c00000780c */ /* 0x040fe400007c4270 */
[C---:B------:R-:W-:Y:S02]  /*17040*/  ISETP.GT.AND P5, PT, R0.reuse, 0xc0, P1 ;  /* 0x000000c00000780c */ /* 0x040fe40000fa4270 */
[----:B------:R-:W-:Y:S01]  /*17050*/  ISETP.GT.AND P0, PT, R0, 0xc8, P0 ;  /* 0x000000c80000780c */ /* 0x000fe20000704270 */
[----:B-1----:R-:W-:Y:S02]  /*17060*/  @P4 IMAD.MOV.U32 R2, RZ, RZ, R4 ;  /* 0x000000ffff024224 */ /* 0x002fe400078e0004 */
[----:B------:R-:W-:Y:S01]  /*17070*/  @P4 IMAD.MOV.U32 R3, RZ, RZ, R5 ;  /* 0x000000ffff034224 */ /* 0x000fe200078e0005 */
[----:B------:R-:W-:Y:S01]  /*17080*/  F2FP.BF16.F32.PACK_AB R82, RZ, R82 ;  /* 0x00000052ff52723e */ /* 0x000fe200000010ff */
[----:B------:R-:W-:-:S03]  /*17090*/  FMUL R83, R83, UR14 ;  /* 0x0000000e53537c20 */ /* 0x000fc60008400000 */
[----:B------:R1:W-:Y:S01]  /*170a0*/  @P4 STG.E.U16 desc[UR12][R2.64+0xe2], R81 ;  /* 0x0000e25102004986 */ /* 0x0003e2000c10150c */
[----:B------:R-:W-:Y:S01]  /*170b0*/  FMUL R84, R84, UR14 ;  /* 0x0000000e54547c20 */ /* 0x000fe20008400000 */
[----:B------:R-:W-:Y:S01]  /*170c0*/  ISETP.GT.AND P1, PT, R0, 0xc8, P1 ;  /* 0x000000c80000780c */ /* 0x000fe20000f24270 */
[----:B------:R-:W-:Y:S01]  /*170d0*/  FMUL R85, R85, UR14 ;  /* 0x0000000e55557c20 */ /* 0x000fe20008400000 */
[----:B------:R-:W-:Y:S01]  /*170e0*/  F2FP.BF16.F32.PACK_AB R83, RZ, R83 ;  /* 0x00000053ff53723e */ /* 0x000fe200000010ff */
[----:B------:R-:W-:Y:S01]  /*170f0*/  FMUL R86, R86, UR14 ;  /* 0x0000000e56567c20 */ /* 0x000fe20008400000 */
[----:B-1----:R-:W-:Y:S02]  /*17100*/  @P2 IMAD.MOV.U32 R2, RZ, RZ, R14 ;  /* 0x000000ffff022224 */ /* 0x002fe400078e000e */
[----:B------:R-:W-:-:S05]  /*17110*/  @P2 IMAD.MOV.U32 R3, RZ, RZ, R15 ;  /* 0x000000ffff032224 */ /* 0x000fca00078e000f */
[----:B------:R1:W-:Y:S01]  /*17120*/  @P2 STG.E.U16 desc[UR12][R2.64+0xe0], R82 ;  /* 0x0000e05202002986 */ /* 0x0003e2000c10150c */
[----:B------:R-:W-:Y:S01]  /*17130*/  F2FP.BF16.F32.PACK_AB R84, RZ, R84 ;  /* 0x00000054ff54723e */ /* 0x000fe200000010ff */
[----:B------:R-:W-:Y:S01]  /*17140*/  @P5 IMAD.MOV.U32 R6, RZ, RZ, R4 ;  /* 0x000000ffff065224 */ /* 0x000fe200078e0004 */
[----:B------:R-:W-:Y:S01]  /*17150*/  F2FP.BF16.F32.PACK_AB R85, RZ, R85 ;  /* 0x00000055ff55723e */ /* 0x000fe200000010ff */
[----:B------:R-:W-:Y:S01]  /*17160*/  @P5 IMAD.MOV.U32 R7, RZ, RZ, R5 ;  /* 0x000000ffff075224 */ /* 0x000fe200078e0005 */
[----:B------:R-:W-:Y:S01]  /*17170*/  F2FP.BF16.F32.PACK_AB R86, RZ, R86 ;  /* 0x00000056ff56723e */ /* 0x000fe200000010ff */
[----:B-1----:R-:W-:Y:S02]  /*17180*/  @P3 IMAD.MOV.U32 R2, RZ, RZ, R14 ;  /* 0x000000ffff023224 */ /* 0x002fe400078e000e */
[----:B------:R-:W-:-:S05]  /*17190*/  @P3 IMAD.MOV.U32 R3, RZ, RZ, R15 ;  /* 0x000000ffff033224 */ /* 0x000fca00078e000f */
[----:B------:R1:W-:Y:S04]  /*171a0*/  @P3 STG.E.U16 desc[UR12][R2.64+0xe2], R83 ;  /* 0x0000e25302003986 */ /* 0x0003e8000c10150c */
[----:B------:R2:W-:Y:S04]  /*171b0*/  @P6 STG.E.U16 desc[UR12][R4.64+0xf0], R84 ;  /* 0x0000f05404006986 */ /* 0x0005e8000c10150c */
[----:B------:R2:W-:Y:S01]  /*171c0*/  @P5 STG.E.U16 desc[UR12][R6.64+0xf2], R85 ;  /* 0x0000f25506005986 */ /* 0x0005e2000c10150c */
[----:B-1----:R-:W-:Y:S02]  /*171d0*/  @P0 IMAD.MOV.U32 R2, RZ, RZ, R14 ;  /* 0x000000ffff020224 */ /* 0x002fe400078e000e */
[----:B------:R-:W-:-:S02]  /*171e0*/  @P0 IMAD.MOV.U32 R3, RZ, RZ, R15 ;  /* 0x000000ffff030224 */ /* 0x000fc400078e000f */
[----:B------:R-:W-:-:S03]  /*171f0*/  FMUL R87, R87, UR14 ;  /* 0x0000000e57577c20 */ /* 0x000fc60008400000 */
[----:B------:R2:W-:Y:S01]  /*17200*/  @P0 STG.E.U16 desc[UR12][R2.64+0xf0], R86 ;  /* 0x0000f05602000986 */ /* 0x0005e2000c10150c */
[----:B------:R-:W-:Y:S05]  /*17210*/  @!P1 EXIT ;  /* 0x000000000000994d */ /* 0x000fea0003800000 */
[----:B------:R-:W-:-:S05]  /*17220*/  F2FP.BF16.F32.PACK_AB R87, RZ, R87 ;  /* 0x00000057ff57723e */ /* 0x000fca00000010ff */
[----:B------:R-:W-:Y:S01]  /*17230*/  STG.E.U16 desc[UR12][R14.64+0xf2], R87 ;  /* 0x0000f2570e007986 */ /* 0x000fe2000c10150c */
[----:B------:R-:W-:Y:S05]  /*17240*/  EXIT ;  /* 0x000000000000794d */ /* 0x000fea0003800000 */
.L_x_14:
[----:B------:R-:W-:-:S13]  /*17250*/  ISETP.NE.AND P0, PT, RZ, UR6, PT ;  /* 0x00000006ff007c0c */ /* 0x000fda000bf05270 */
[----:B------:R-:W-:Y:S05]  /*17260*/  @P0 EXIT ;  /* 0x000000000000094d */ /* 0x000fea0003800000 */
[----:B------:R-:W-:-:S13]  /*17270*/  ELECT P0, URZ, PT ;  /* 0x00000000003f782f */ /* 0x000fda0003800000 */
[----:B------:R-:W-:Y:S05]  /*17280*/  @!P0 BRA `(.L_x_531) ;  /* 0x0000000800988947 */ /* 0x000fea0003800000 */
[----:B------:R-:W-:-:S06]  /*17290*/  UISETP.GE.AND UP0, UPT, UR52, 0x1, UPT ;  /* 0x000000013400788c */ /* 0x000fcc000bf06270 */
[----:B------:R-:W-:-:S13]  /*172a0*/  PLOP3.LUT P0, PT, PT, PT, UP0, 0x80, 0x0 ;  /* 0x000000000000781c */ /* 0x000fda0003f0f008 */
[----:B------:R-:W-:Y:S05]  /*172b0*/  @!P0 BRA `(.L_x_531) ;  /* 0x00000008008c8947 */ /* 0x000fea0003800000 */
[----:B------:R-:W0:Y:S01]  /*172c0*/  S2R R12, SR_CgaCtaId ;  /* 0x00000000000c7919 */ /* 0x000e220000008800 */
[----:B------:R-:W1:Y:S01]  /*172d0*/  LDC.64 R2, c[0x0][0x4f8] ;  /* 0x00013e00ff027b82 */ /* 0x000e620000000a00 */
[----:B------:R-:W-:Y:S01]  /*172e0*/  ULDC.64 UR4, c[0x0][0x4c0] ;  /* 0x0001300000047ab9 */ /* 0x000fe20000000a00 */
[----:B------:R-:W-:Y:S01]  /*172f0*/  ULDC UR6, c[0x0][0x4c8] ;  /* 0x0001320000067ab9 */ /* 0x000fe20000000800 */
[----:B------:R-:W-:Y:S01]  /*17300*/  IMAD.U32 R6, RZ, RZ, UR5 ;  /* 0x00000005ff067e24 */ /* 0x000fe2000f8e00ff */
[----:B------:R-:W-:Y:S01]  /*17310*/  LOP3.LUT P0, RZ, R9, 0x1f, RZ, 0xc0, !PT ;  /* 0x0000001f09ff7812 */ /* 0x000fe2000780c0ff */
[----:B------:R-:W-:Y:S01]  /*17320*/  IMAD.U32 R11, RZ, RZ, UR6 ;  /* 0x00000006ff0b7e24 */ /* 0x000fe2000f8e00ff */
[C---:B------:R-:W-:Y:S01]  /*17330*/  ISETP.NE.AND P2, PT, R7.reuse, RZ, PT ;  /* 0x000000ff0700720c */ /* 0x040fe20003f45270 */
[----:B------:R-:W-:Y:S01]  /*17340*/  IMAD.U32 R13, RZ, RZ, UR44 ;  /* 0x0000002cff0d7e24 */ /* 0x000fe2000f8e00ff */
[----:B------:R-:W2:Y:S01]  /*17350*/  LDC R0, c[0x0][0x500] ;  /* 0x00014000ff007b82 */ /* 0x000ea20000000800 */
[----:B------:R-:W-:Y:S01]  /*17360*/  IMAD.U32 R5, RZ, RZ, UR4 ;  /* 0x00000004ff057e24 */ /* 0x000fe2000f8e00ff */
[----:B------:R-:W-:Y:S01]  /*17370*/  ISETP.NE.OR P0, PT, R7, RZ, !P0 ;  /* 0x000000ff0700720c */ /* 0x000fe20004705670 */
[----:B------:R-:W-:-:S02]  /*17380*/  IMAD.SHL.U32 R13, R13, 0x80, RZ ;  /* 0x000000800d0d7824 */ /* 0x000fc400078e00ff */
[----:B------:R-:W-:Y:S02]  /*17390*/  IMAD.MOV.U32 R18, RZ, RZ, RZ ;  /* 0x000000ffff127224 */ /* 0x000fe400078e00ff */
[----:B------:R-:W-:Y:S02]  /*173a0*/  VIADD R19, R13, 0x40 ;  /* 0x000000400d137836 */ /* 0x000fe40000000000 */
[----:B-1----:R-:W-:Y:S02]  /*173b0*/  IMAD R9, R6, UR46, R3 ;  /* 0x0000002e06097c24 */ /* 0x002fe4000f8e0203 */
[----:B------:R-:W-:Y:S02]  /*173c0*/  IMAD.U32 R3, RZ, RZ, UR15 ;  /* 0x0000000fff037e24 */ /* 0x000fe4000f8e00ff */
[----:B------:R-:W-:Y:S02]  /*173d0*/  IMAD R8, R5, UR45, R2 ;  /* 0x0000002d05087c24 */ /* 0x000fe4000f8e0202 */
[----:B------:R-:W-:Y:S01]  /*173e0*/  IMAD.MOV.U32 R5, RZ, RZ, RZ ;  /* 0x000000ffff057224 */ /* 0x000fe200078e00ff */
[----:B------:R-:W-:Y:S01]  /*173f0*/  LOP3.LUT R3, R3, 0x2, RZ, 0xfc, !PT ;  /* 0x0000000203037812 */ /* 0x000fe200078efcff */
[----:B--2---:R-:W-:-:S02]  /*17400*/  IMAD R10, R11, UR23, R0 ;  /* 0x000000170b0a7c24 */ /* 0x004fc4000f8e0200 */
[----:B0-----:R-:W-:Y:S02]  /*17410*/  IMAD.SHL.U32 R0, R12, 0x400, RZ ;  /* 0x000004000c007824 */ /* 0x001fe400078e00ff */
[----:B------:R-:W-:Y:S02]  /*17420*/  IMAD.SHL.U32 R11, R4, 0x100, RZ ;  /* 0x00000100040b7824 */ /* 0x000fe400078e00ff */
[----:B------:R-:W-:Y:S01]  /*17430*/  IMAD.MOV.U32 R4, RZ, RZ, 0x1 ;  /* 0x00000001ff047424 */ /* 0x000fe200078e00ff */
[----:B------:R-:W-:Y:S01]  /*17440*/  LOP3.LUT R0, R0, 0x400, RZ, 0xc0, !PT ;  /* 0x0000040000007812 */ /* 0x000fe200078ec0ff */
[----:B------:R-:W-:Y:S02]  /*17450*/  IMAD.U32 R6, RZ, RZ, UR47 ;  /* 0x0000002fff067e24 */ /* 0x000fe4000f8e00ff */
[----:B------:R-:W-:Y:S02]  /*17460*/  IMAD.SHL.U32 R2, R12, 0x10, RZ ;  /* 0x000000100c027824 */ /* 0x000fe400078e00ff */
[----:B------:R-:W-:-:S02]  /*17470*/  VIADD R15, R11, 0x40 ;  /* 0x000000400b0f7836 */ /* 0x000fc40000000000 */
[C---:B------:R-:W-:Y:S02]  /*17480*/  VIADD R16, R11.reuse, 0x80 ;  /* 0x000000800b107836 */ /* 0x040fe40000000000 */
[----:B------:R-:W-:-:S07]  /*17490*/  VIADD R17, R11, 0xc0 ;  /* 0x000000c00b117836 */ /* 0x000fce0000000000 */
.L_x_535:
[----:B------:R-:W0:Y:S01]  /*174a0*/  S2R R12, SR_CgaCtaId ;  /* 0x00000000000c7919 */ /* 0x000e220000008800 */
[----:B------:R-:W-:-:S04]  /*174b0*/  MOV R7, 0x400 ;  /* 0x0000040000077802 */ /* 0x000fc80000000f00 */
[----:B0-----:R-:W-:Y:S02]  /*174c0*/  LEA R14, R12, R7, 0x18 ;  /* 0x000000070c0e7211 */ /* 0x001fe400078ec0ff */
[----:B------:R-:W-:-:S03]  /*174d0*/  SHF.L.U32 R7, R4, 0x1f, RZ ;  /* 0x0000001f04077819 */ /* 0x000fc600000006ff */
[----:B------:R-:W-:-:S07]  /*174e0*/  IMAD R12, R5, 0x8, R14 ;  /* 0x00000008050c7824 */ /* 0x000fce00078e020e */
.L_x_532:
[----:B0-----:R0:W1:Y:S02]  /*174f0*/  SYNCS.PHASECHK.TRANS64.TRYWAIT P1, [R12+URZ+0x36048], R7 ;  /* 0x036048070c0075a7 */ /* 0x001064000802017f */
[----:B-1----:R-:W-:Y:S05]  /*17500*/  @!P1 NANOSLEEP.SYNCS 0x989680 ;  /* 0x009896800000995d */ /* 0x002fea0003900000 */
[----:B------:R-:W1:Y:S02]  /*17510*/  @!P1 SYNCS.PHASECHK.TRANS64 P1, [R12+URZ+0x36048], R7 ;  /* 0x036048070c0095a7 */ /* 0x000e64000802007f */
[----:B-1----:R-:W-:Y:S05]  /*17520*/  @!P1 BRA `(.L_x_532) ;  /* 0xfffffffc00f09947 */ /* 0x002fea000383ffff */
[----:B0-----:R-:W0:Y:S02]  /*17530*/  @!P2 LDC R7, c[0x0][0x580] ;  /* 0x00016000ff07ab82 */ /* 0x001e240000000800 */
[----:B0-----:R0:W-:Y:S02]  /*17540*/  @!P2 SYNCS.ARRIVE.TRANS64 RZ, [R12+URZ+0x36000], R7 ;  /* 0x036000070cffa9a7 */ /* 0x0011e4000800003f */
[----:B0-----:R-:W-:-:S04]  /*17550*/  PRMT R7, R3, 0x9910, RZ ;  /* 0x0000991003077816 */ /* 0x001fc800000000ff */
[----:B------:R-:W-:-:S13]  /*17560*/  ISETP.NE.AND P1, PT, R7, 0x2, PT ;  /* 0x000000020700780c */ /* 0x000fda0003f25270 */
[----:B------:R-:W-:Y:S05]  /*17570*/  @P1 BRA `(.L_x_533) ;  /* 0x0000000000041947 */ /* 0x000fea0003800000 */
[----:B------:R-:W-:Y:S01]  /*17580*/  BPT.TRAP 0x1 ;  /* 0x000000040000795c */ /* 0x000fe20000300000 */
.L_x_533:
[----:B------:R-:W-:Y:S05]  /*17590*/  @P0 BRA `(.L_x_534) ;  /* 0x0000000000040947 */ /* 0x000fea0003800000 */
[----:B------:R-:W-:Y:S01]  /*175a0*/  BPT.TRAP 0x1 ;  /* 0x000000040000795c */ /* 0x000fe20000300000 */
.L_x_534:
[----:B------:R-:W-:Y:S01]  /*175b0*/  R2UR UR35, R18 ;  /* 0x00000000122372ca */ /* 0x000fe200000e0000 */
[----:B------:R-:W-:Y:S01]  /*175c0*/  ULDC UR11, c[0x0][0x490] ;  /* 0x00012400000b7ab9 */ /* 0x000fe20000000800 */
[----:B------:R-:W-:Y:S01]  /*175d0*/  R2UR UR8, R2 ;  /* 0x00000000020872ca */ /* 0x000fe200000e0000 */
[----:B------:R-:W-:Y:S01]  /*175e0*/  UISETP.NE.AND UP0, UPT, UR11, 0x1, UPT ;  /* 0x000000010b00788c */ /* 0x000fe2000bf05270 */
[----:B------:R-:W-:Y:S01]  /*175f0*/  IMAD R7, R5, 0x1000, R0 ;  /* 0x0000100005077824 */ /* 0x000fe200078e0200 */
[----:B------:R-:W-:Y:S01]  /*17600*/  ULDC UR6, c[0x0][0x49c] ;  /* 0x0001270000067ab9 */ /* 0x000fe20000000800 */
[----:B------:R-:W-:Y:S01]  /*17610*/  R2UR UR33, R12 ;  /* 0x000000000c2172ca */ /* 0x000fe200000e0000 */
[----:B------:R-:W-:Y:S01]  /*17620*/  UISETP.NE.AND UP1, UPT, UR6, 0x1, UPT ;  /* 0x000000010600788c */ /* 0x000fe2000bf25270 */
[----:B------:R-:W-:Y:S01]  /*17630*/  IMAD R7, R7, 0x2, R14 ;  /* 0x0000000207077824 */ /* 0x000fe200078e020e */
[----:B------:R-:W-:Y:S01]  /*17640*/  R2UR UR32, R5 ;  /* 0x00000000052072ca */ /* 0x000fe200000e0000 */
[----:B------:R-:W-:Y:S01]  /*17650*/  IMAD.MOV.U32 R12, RZ, RZ, 0x3 ;  /* 0x00000003ff0c7424 */ /* 0x000fe200078e00ff */
[----:B------:R-:W-:Y:S01]  /*17660*/  ULDC.64 UR42, c[0x0][0x4d0] ;  /* 0x00013400002a7ab9 */ /* 0x000fe20000000a00 */
[----:B------:R-:W-:Y:S01]  /*17670*/  ULDC.64 UR40, c[0x0][0x4f0] ;  /* 0x00013c0000287ab9 */ /* 0x000fe20000000a00 */
[----:B------:R-:W-:Y:S01]  /*17680*/  USHF.L.U32 UR35, UR35, 0x5, URZ ;  /* 0x0000000523237899 */ /* 0x000fe2000800063f */
[----:B------:R-:W-:Y:S01]  /*17690*/  R2UR UR34, R11 ;  /* 0x000000000b2272ca */ /* 0x000fe200000e0000 */
[----:B------:R-:W-:Y:S01]  /*176a0*/  @UP0 ULDC UR12, c[0x0][0x494] ;  /* 0x00012500000c0ab9 */ /* 0x000fe20000000800 */
[----:B------:R-:W-:Y:S01]  /*176b0*/  @UP0 ULDC UR4, c[0x0][0x494] ;  /* 0x0001250000040ab9 */ /* 0x000fe20000000800 */
[----:B------:R-:W-:Y:S01]  /*176c0*/  ULOP3.LUT UR8, UR35, 0x10, UR8, 0xf8, !UPT ;  /* 0x0000001023087892 */ /* 0x000fe2000f8ef808 */
[C---:B------:R-:W-:Y:S01]  /*176d0*/  ISETP.GT.AND P3, PT, R6.reuse, 0x1, PT ;  /* 0x000000010600780c */ /* 0x040fe20003f64270 */
[----:B------:R-:W-:Y:S01]  /*176e0*/  @UP0 ULDC UR9, c[0x0][0x498] ;  /* 0x0001260000090ab9 */ /* 0x000fe20000000800 */
[----:B------:R-:W-:Y:S01]  /*176f0*/  @UP0 ULDC UR7, c[0x0][0x498] ;  /* 0x0001260000070ab9 */ /* 0x000fe20000000800 */
[----:B------:R-:W-:Y:S01]  /*17700*/  UIMAD.WIDE.U32 UR12, UR8, UR12, URZ ;  /* 0x0000000c080c72a5 */ /* 0x000fe2000f8e003f */
[----:B------:R-:W-:Y:S01]  /*17710*/  VIADD R5, R5, 0x1 ;  /* 0x0000000105057836 */ /* 0x000fe20000000000 */
[----:B------:R-:W-:Y:S01]  /*17720*/  UIMAD.WIDE.U32 UR4, UR8, UR4, URZ ;  /* 0x00000004080472a5 */ /* 0x000fe2000f8e003f */
[----:B------:R-:W-:Y:S01]  /*17730*/  VIADD R6, R6, 0xffffffff ;  /* 0xffffffff06067836 */ /* 0x000fe20000000000 */
[----:B------:R-:W-:Y:S01]  /*17740*/  UMOV UR18, UR8 ;  /* 0x0000000800127c82 */ /* 0x000fe20008000000 */
[----:B------:R-:W-:Y:S01]  /*17750*/  @UP0 USHF.R.U32.HI UR18, URZ, UR9, UR13 ;  /* 0x000000093f120299 */ /* 0x000fe2000801160d */
[C---:B------:R-:W-:Y:S01]  /*17760*/  ISETP.NE.AND P1, PT, R5.reuse, 0x9, PT ;  /* 0x000000090500780c */ /* 0x040fe20003f25270 */
[----:B------:R-:W-:Y:S01]  /*17770*/  UMOV UR10, UR8 ;  /* 0x00000008000a7c82 */ /* 0x000fe20008000000 */
[----:B------:R-:W-:Y:S01]  /*17780*/  @UP1 ULDC.64 UR24, c[0x0][0x4a0] ;  /* 0x0001280000181ab9 */ /* 0x000fe20000000a00 */
[----:B------:R-:W-:Y:S01]  /*17790*/  @UP0 USHF.R.U32.HI UR10, URZ, UR7, UR5 ;  /* 0x000000073f0a0299 */ /* 0x000fe20008011605 */
[----:B------:R-:W-:Y:S01]  /*177a0*/  R2UR UR4, R14 ;  /* 0x000000000e0472ca */ /* 0x000fe200000e0000 */
[----:B------:R-:W-:Y:S01]  /*177b0*/  UIMAD.WIDE.U32 UR16, UR18, UR24, URZ ;  /* 0x00000018121072a5 */ /* 0x000fe2000f8e003f */
[----:B------:R-:W-:Y:S01]  /*177c0*/  VIADD R18, R18, 0x1 ;  /* 0x0000000112127836 */ /* 0x000fe20000000000 */
[----:B------:R-:W-:Y:S01]  /*177d0*/  @UP1 ULDC.64 UR20, c[0x0][0x4a0] ;  /* 0x0001280000141ab9 */ /* 0x000fe20000000a00 */
[----:B------:R-:W-:Y:S01]  /*177e0*/  UMOV UR9, UR18 ;  /* 0x0000001200097c82 */ /* 0x000fe20008000000 */
[----:B------:R-:W-:Y:S01]  /*177f0*/  UIMAD.WIDE.U32 UR12, UR10, UR20, URZ ;  /* 0x000000140a0c72a5 */ /* 0x000fe2000f8e003f */
[----:B------:R-:W-:Y:S01]  /*17800*/  SEL R5, R5, RZ, P1 ;  /* 0x000000ff05057207 */ /* 0x000fe20000800000 */
[----:B------:R-:W-:Y:S01]  /*17810*/  UMOV UR5, UR10 ;  /* 0x0000000a00057c82 */ /* 0x000fe20008000000 */
[----:B------:R-:W-:-:S02]  /*17820*/  @UP1 USHF.R.U32.HI UR9, URZ, UR25, UR17 ;  /* 0x000000193f091299 */ /* 0x000fc40008011611 */
[----:B------:R-:W-:Y:S01]  /*17830*/  @UP1 USHF.R.U32.HI UR5, URZ, UR21, UR13 ;  /* 0x000000153f051299 */ /* 0x000fe2000801160d */
[----:B------:R-:W-:Y:S01]  /*17840*/  R2UR UR21, R7 ;  /* 0x00000000071572ca */ /* 0x000fe200000e0000 */
[----:B------:R-:W-:Y:S01]  /*17850*/  ULDC UR17, c[0x0][0x4a8] ;  /* 0x00012a0000117ab9 */ /* 0x000fe20000000800 */
[----:B------:R-:W-:Y:S01]  /*17860*/  IMAD.U32 R7, R9, 0x20, R8 ;  /* 0x0000002009077824 */ /* 0x000fe200078e0008 */
[----:B------:R-:W-:Y:S02]  /*17870*/  UISETP.NE.AND UP0, UPT, UR17, 0x1, UPT ;  /* 0x000000011100788c */ /* 0x000fe4000bf05270 */
[----:B------:R-:W-:Y:S01]  /*17880*/  UIADD3 UR19, -UR10, URZ, URZ ;  /* 0x0000003f0a137290 */ /* 0x000fe2000fffe13f */
[----:B------:R-:W-:Y:S01]  /*17890*/  IMAD.U32 R7, R10, 0x400, R7 ;  /* 0x000004000a077824 */ /* 0x000fe200078e0007 */
[----:B------:R-:W-:Y:S02]  /*178a0*/  UIADD3 UR14, -UR18, URZ, URZ ;  /* 0x0000003f120e7290 */ /* 0x000fe4000fffe13f */
[----:B------:R-:W-:-:S02]  /*178b0*/  UIMAD UR19, UR11, UR19, UR8 ;  /* 0x000000130b1372a4 */ /* 0x000fc4000f8e0208 */
[----:B------:R-:W-:Y:S01]  /*178c0*/  UIMAD UR11, UR11, UR14, UR8 ;  /* 0x0000000e0b0b72a4 */ /* 0x000fe2000f8e0208 */
[----:B------:R-:W-:Y:S01]  /*178d0*/  R2UR UR50, R7 ;  /* 0x00000000073272ca */ /* 0x000fe200000e0000 */
[----:B------:R-:W-:Y:S01]  /*178e0*/  ULDC UR12, c[0x0][0x4cc] ;  /* 0x00013300000c7ab9 */ /* 0x000fe20000000800 */
[----:B------:R-:W-:Y:S01]  /*178f0*/  ULDC UR13, c[0x0][0x4ec] ;  /* 0x00013b00000d7ab9 */ /* 0x000fe20000000800 */
[----:B------:R-:W-:Y:S01]  /*17900*/  @UP0 ULDC UR20, c[0x0][0x4ac] ;  /* 0x00012b0000140ab9 */ /* 0x000fe20000000800 */
[----:B------:R-:W-:Y:S01]  /*17910*/  @UP0 ULDC UR22, c[0x0][0x4ac] ;  /* 0x00012b0000160ab9 */ /* 0x000fe20000000800 */
[----:B------:R-:W-:Y:S01]  /*17920*/  UIADD3 UR16, UR21, 0x24000, URZ ;  /* 0x0002400015107890 */ /* 0x000fe2000fffe03f */
[----:B------:R-:W-:Y:S01]  /*17930*/  PRMT R7, R12, 0x7610, R7 ;  /* 0x000076100c077816 */ /* 0x000fe20000000007 */
[----:B------:R-:W-:Y:S02]  /*17940*/  UIADD3 UR8, UR21, 0x25000, URZ ;  /* 0x0002500015087890 */ /* 0x000fe4000fffe03f */
[----:B------:R-:W-:Y:S01]  /*17950*/  UIADD3 UR30, -UR5, URZ, URZ ;  /* 0x0000003f051e7290 */ /* 0x000fe2000fffe13f */
[----:B------:R-:W-:Y:S01]  /*17960*/  R2UR UR51, R7 ;  /* 0x00000000073372ca */ /* 0x000fe200000e0000 */
[----:B------:R-:W-:Y:S01]  /*17970*/  UIMAD UR19, UR19, UR12, UR13 ;  /* 0x0000000c131372a4 */ /* 0x000fe2000f8e020d */
[----:B------:R-:W-:Y:S01]  /*17980*/  SEL R7, RZ, 0x1, P1 ;  /* 0x00000001ff077807 */ /* 0x000fe20000800000 */
[----:B------:R-:W-:-:S02]  /*17990*/  UIMAD UR11, UR11, UR12, UR13 ;  /* 0x0000000c0b0b72a4 */ /* 0x000fc4000f8e020d */
[----:B------:R-:W-:Y:S01]  /*179a0*/  UIMAD.WIDE.U32 UR20, UR5, UR20, URZ ;  /* 0x00000014051472a5 */ /* 0x000fe2000f8e003f */
[----:B------:R-:W-:Y:S01]  /*179b0*/  LOP3.LUT R4, R4, R7, RZ, 0x3c, !PT ;  /* 0x0000000704047212 */ /* 0x000fe200078e3cff */
[----:B------:R-:W-:Y:S02]  /*179c0*/  UIADD3 UR54, -UR9, URZ, URZ ;  /* 0x0000003f09367290 */ /* 0x000fe4000fffe13f */
[----:B------:R-:W-:Y:S01]  /*179d0*/  UIMAD.WIDE.U32 UR12, UR9, UR22, URZ ;  /* 0x00000016090c72a5 */ /* 0x000fe2000f8e003f */
[----:B------:R-:W-:Y:S01]  /*179e0*/  @UP0 ULDC UR53, c[0x0][0x4b0] ;  /* 0x00012c0000350ab9 */ /* 0x000fe20000000800 */
[----:B------:R-:W-:Y:S01]  /*179f0*/  @UP0 ULDC UR26, c[0x0][0x4b0] ;  /* 0x00012c00001a0ab9 */ /* 0x000fe20000000800 */
[----:B------:R-:W-:Y:S01]  /*17a00*/  UMOV UR22, UR5 ;  /* 0x0000000500167c82 */ /* 0x000fe20008000000 */
[----:B------:R-:W-:Y:S01]  /*17a10*/  UIMAD UR10, UR6, UR30, UR10 ;  /* 0x0000001e060a72a4 */ /* 0x000fe2000f8e020a */
[----:B------:R-:W-:Y:S01]  /*17a20*/  R2UR UR30, R15 ;  /* 0x000000000f1e72ca */ /* 0x000fe200000e0000 */
[----:B------:R-:W-:Y:S01]  /*17a30*/  UMOV UR14, UR9 ;  /* 0x00000009000e7c82 */ /* 0x000fe20008000000 */
[----:B------:R-:W-:Y:S01]  /*17a40*/  UIMAD UR6, UR6, UR54, UR18 ;  /* 0x00000036060672a4 */ /* 0x000fe2000f8e0212 */
[----:B------:R-:W-:Y:S01]  /*17a50*/  R2UR UR18, R13 ;  /* 0x000000000d1272ca */ /* 0x000fe200000e0000 */
[----:B------:R-:W-:-:S02]  /*17a60*/  @UP0 USHF.R.U32.HI UR22, URZ, UR53, UR21 ;  /* 0x000000353f160299 */ /* 0x000fc40008011615 */
[----:B------:R-:W-:Y:S01]  /*17a70*/  @UP0 USHF.R.U32.HI UR14, URZ, UR26, UR13 ;  /* 0x0000001a3f0e0299 */ /* 0x000fe2000801160d */
[----:B------:R-:W-:Y:S01]  /*17a80*/  R2UR UR26, R16 ;  /* 0x00000000101a72ca */ /* 0x000fe200000e0000 */
[----:B------:R-:W-:Y:S01]  /*17a90*/  ULDC.64 UR24, c[0x0][0x198] ;  /* 0x0000660000187ab9 */ /* 0x000fe20000000a00 */
[----:B------:R-:W-:Y:S02]  /*17aa0*/  UIADD3 UR21, -UR22, URZ, URZ ;  /* 0x0000003f16157290 */ /* 0x000fe4000fffe13f */
[----:B------:R-:W-:Y:S02]  /*17ab0*/  UIADD3 UR36, UP1, UR24, 0xf0, URZ ;  /* 0x000000f018247890 */ /* 0x000fe4000ff3e03f */
[----:B------:R-:W-:Y:S02]  /*17ac0*/  ULEA UR32, UR32, UR4, 0xe ;  /* 0x0000000420207291 */ /* 0x000fe4000f8e703f */
[----:B------:R-:W-:Y:S02]  /*17ad0*/  UIADD3 UR13, -UR14, URZ, URZ ;  /* 0x0000003f0e0d7290 */ /* 0x000fe4000fffe13f */
[----:B------:R-:W-:Y:S01]  /*17ae0*/  UIMAD UR12, UR6, UR42, UR40 ;  /* 0x0000002a060c72a4 */ /* 0x000fe2000f8e0228 */
[----:B------:R-:W-:Y:S01]  /*17af0*/  R2UR UR6, R17 ;  /* 0x00000000110672ca */ /* 0x000fe200000e0000 */
[----:B------:R-:W-:-:S02]  /*17b00*/  UIADD3 UR48, UP2, UR24, 0x1f0, URZ ;  /* 0x000001f018307890 */ /* 0x000fc4000ff5e03f */
[----:B------:R-:W-:Y:S02]  /*17b10*/  UIADD3 UR33, UR33, 0x36000, URZ ;  /* 0x0003600021217890 */ /* 0x000fe4000fffe03f */
[----:B------:R-:W-:Y:S02]  /*17b20*/  UIADD3.X UR37, URZ, UR25, URZ, UP1, !UPT ;  /* 0x000000193f257290 */ /* 0x000fe40008ffe43f */
[----:B------:R-:W-:Y:S01]  /*17b30*/  UIMAD UR20, UR10, UR42, UR40 ;  /* 0x0000002a0a1472a4 */ /* 0x000fe2000f8e0228 */
[----:B------:R-:W-:Y:S01]  /*17b40*/  R2UR UR10, R19 ;  /* 0x00000000130a72ca */ /* 0x000fe200000e0000 */
[----:B------:R-:W-:Y:S02]  /*17b50*/  UIMAD UR21, UR17, UR21, UR5 ;  /* 0x00000015111572a4 */ /* 0x000fe4000f8e0205 */
[----:B------:R-:W-:Y:S02]  /*17b60*/  UIADD3 UR28, UR32, 0x1000, URZ ;  /* 0x00001000201c7890 */ /* 0x000fe4000fffe03f */
[----:B------:R-:W-:-:S02]  /*17b70*/  UIMAD UR13, UR17, UR13, UR9 ;  /* 0x0000000d110d72a4 */ /* 0x000fc4000f8e0209 */
[----:B------:R-:W-:Y:S02]  /*17b80*/  UIADD3 UR24, UR32, 0x2000, URZ ;  /* 0x0000200020187890 */ /* 0x000fe4000fffe03f */
[----:B------:R-:W-:Y:S02]  /*17b90*/  UIADD3 UR4, UR32, 0x3000, URZ ;  /* 0x0000300020047890 */ /* 0x000fe4000fffe03f */
[----:B------:R-:W-:Y:S02]  /*17ba0*/  UIADD3.X UR49, URZ, UR25, URZ, UP2, !UPT ;  /* 0x000000193f317290 */ /* 0x000fe400097fe43f */
[----:B------:R-:W-:Y:S02]  /*17bb0*/  UIMAD UR21, UR21, UR43, UR41 ;  /* 0x0000002b151572a4 */ /* 0x000fe4000f8e0229 */
[----:B------:R-:W-:Y:S02]  /*17bc0*/  UPRMT UR50, UR50, 0x5410, UR51 ;  /* 0x0000541032327896 */ /* 0x000fe40008000033 */
[----:B------:R-:W-:Y:S01]  /*17bd0*/  UIMAD UR13, UR13, UR43, UR41 ;  /* 0x0000002b0d0d72a4 */ /* 0x000fe2000f8e0229 */
[----:B------:R-:W-:Y:S01]  /*17be0*/  UMOV UR38, 0x0 ;  /* 0x0000000000267882 */ /* 0x000fe20000000000 */
[----:B------:R-:W-:Y:S01]  /*17bf0*/  UMOV UR39, 0x10000000 ;  /* 0x1000000000277882 */ /* 0x000fe20000000000 */
[----:B------:R-:W-:Y:S01]  /*17c00*/  UMOV UR29, UR33 ;  /* 0x00000021001d7c82 */ /* 0x000fe20008000000 */
[----:B------:R-:W-:Y:S01]  /*17c10*/  UMOV UR31, UR35 ;  /* 0x00000023001f7c82 */ /* 0x000fe20008000000 */
[----:B------:R-:W-:Y:S01]  /*17c20*/  UMOV UR25, UR33 ;  /* 0x0000002100197c82 */ /* 0x000fe20008000000 */
[----:B------:R-:W-:Y:S01]  /*17c30*/  UMOV UR27, UR35 ;  /* 0x00000023001b7c82 */ /* 0x000fe20008000000 */
[----:B------:R0:W-:Y:S01]  /*17c40*/  UTMALDG.2D [UR32], [UR36], desc[UR38] ;  /* 0x00002620240075b4 */ /* 0x0001e20008009000 */
[----:B------:R-:W-:Y:S01]  /*17c50*/  UMOV UR7, UR35 ;  /* 0x0000002300077c82 */ /* 0x000fe20008000000 */
[----:B------:R-:W-:Y:S01]  /*17c60*/  UMOV UR5, UR33 ;  /* 0x0000002100057c82 */ /* 0x000fe20008000000 */
[----:B------:R-:W-:Y:S01]  /*17c70*/  UMOV UR17, UR33 ;  /* 0x0000002100117c82 */ /* 0x000fe20008000000 */
[----:B------:R-:W-:Y:S01]  /*17c80*/  UMOV UR9, UR33 ;  /* 0x0000002100097c82 */ /* 0x000fe20008000000 */
[----:B------:R0:W-:Y:S01]  /*17c90*/  UTMALDG.2D [UR28], [UR36], desc[UR38] ;  /* 0x0000261c240075b4 */ /* 0x0001e20008009000 */
[----:B------:R0:W-:Y:S01]  /*17ca0*/  UTMALDG.2D [UR24], [UR36], desc[UR38] ;  /* 0x00002618240075b4 */ /* 0x0001e20008009000 */
[----:B------:R0:W-:Y:S01]  /*17cb0*/  UTMALDG.2D [UR4], [UR36], desc[UR38] ;  /* 0x00002604240075b4 */ /* 0x0001e20008009000 */
[----:B------:R0:W-:Y:S01]  /*17cc0*/  UTMALDG.5D.IM2COL.MULTICAST [UR16], [UR48], UR50 ;  /* 0x00000010300073b4 */ /* 0x0001e20008060832 */
[----:B------:R0:W-:Y:S02]  /*17cd0*/  UTMALDG.5D.IM2COL.MULTICAST [UR8], [UR48], UR50 ;  /* 0x00000008300073b4 */ /* 0x0001e40008060832 */
[----:B0-----:R-:W-:Y:S05]  /*17ce0*/  @P3 BRA `(.L_x_535) ;  /* 0xfffffff400ec3947 */ /* 0x001fea000383ffff */
.L_x_531:
[----:B------:R-:W-:Y:S01]  /*17cf0*/  UISETP.GE.U32.AND UP1, UPT, UR47, 0x9, UPT ;  /* 0x000000092f00788c */ /* 0x000fe2000bf26070 */
[----:B------:R-:W-:-:S05]  /*17d00*/  IMAD.MOV.U32 R0, RZ, RZ, 0x1 ;  /* 0x00000001ff007424 */ /* 0x000fca00078e00ff */
[----:B------:R-:W-:-:S05]  /*17d10*/  PLOP3.LUT P0, PT, PT, PT, UP1, 0x80, 0x0 ;  /* 0x000000000000781c */ /* 0x000fca0003f0f018 */
[----:B------:R-:W-:-:S04]  /*17d20*/  @UP1 UIMAD.WIDE.U32 UR4, UR47, 0x38e38e39, URZ ;  /* 0x38e38e392f0418a5 */ /* 0x000fc8000f8e003f */
[----:B------:R-:W-:-:S04]  /*17d30*/  @UP1 USHF.R.U32.HI UR4, URZ, 0x1, UR5 ;  /* 0x000000013f041899 */ /* 0x000fc80008011605 */
[----:B------:R-:W-:-:S04]  /*17d40*/  @UP1 ULOP3.LUT UR4, UR4, 0x1, URZ, 0xc0, !UPT ;  /* 0x0000000104041892 */ /* 0x000fc8000f8ec03f */
[----:B------:R-:W-:-:S04]  /*17d50*/  @UP1 UISETP.NE.U32.AND UP0, UPT, UR4, 0x1, UPT ;  /* 0x000000010400188c */ /* 0x000fc8000bf05070 */
[----:B------:R-:W-:-:S04]  /*17d60*/  @UP1 UISETP.NE.U32.AND.EX UP0, UPT, URZ, URZ, UPT, UP0 ;  /* 0x0000003f3f00128c */ /* 0x000fc8000bf05100 */
[----:B------:R-:W-:-:S06]  /*17d70*/  @UP1 USEL UR4, URZ, 0x1, !UP0 ;  /* 0x000000013f041887 */ /* 0x000fcc000c000000 */
[----:B------:R-:W-:Y:S01]  /*17d80*/  @P0 IMAD.U32 R0, RZ, RZ, UR4 ;  /* 0x00000004ff000e24 */ /* 0x000fe2000f8e00ff */
[----:B------:R-:W-:Y:S05]  /*17d90*/  WARPSYNC.ALL ;  /* 0x0000000000007948 */ /* 0x000fea0003800000 */
[----:B------:R-:W-:-:S13]  /*17da0*/  ELECT P0, URZ, PT ;  /* 0x00000000003f782f */ /* 0x000fda0003800000 */
[----:B------:R-:W-:Y:S05]  /*17db0*/  @!P0 EXIT ;  /* 0x000000000000894d */ /* 0x000fea0003800000 */
[----:B------:R-:W-:-:S04]  /*17dc0*/  ULOP3.LUT UR15, UR15, 0x2, URZ, 0xfc, !UPT ;  /* 0x000000020f0f7892 */ /* 0x000fc8000f8efc3f */
[----:B------:R-:W-:-:S06]  /*17dd0*/  UISETP.NE.AND UP0, UPT, UR15, 0x3, UPT ;  /* 0x000000030f00788c */ /* 0x000fcc000bf05270 */
[----:B------:R-:W-:-:S13]  /*17de0*/  PLOP3.LUT P0, PT, PT, PT, UP0, 0x80, 0x0 ;  /* 0x000000000000781c */ /* 0x000fda0003f0f008 */
[----:B------:R-:W-:Y:S05]  /*17df0*/  @!P0 BRA `(.L_x_536) ;  /* 0x0000000000048947 */ /* 0x000fea0003800000 */
[----:B------:R-:W-:Y:S01]  /*17e00*/  BPT.TRAP 0x1 ;  /* 0x000000040000795c */ /* 0x000fe20000300000 */
.L_x_536:
[----:B------:R-:W0:Y:S01]  /*17e10*/  S2UR UR7, SR_CgaCtaId ;  /* 0x00000000000779c3 */ /* 0x000e220000008800 */
[----:B------:R-:W-:Y:S01]  /*17e20*/  UIMAD.WIDE.U32 UR4, UR47, 0x38e38e39, URZ ;  /* 0x38e38e392f0478a5 */ /* 0x000fe2000f8e003f */
[----:B------:R-:W-:Y:S01]  /*17e30*/  SHF.L.U32 R2, R0, 0x1f, RZ ;  /* 0x0000001f00027819 */ /* 0x000fe200000006ff */
[----:B------:R-:W-:Y:S02]  /*17e40*/  UMOV UR6, 0x400 ;  /* 0x0000040000067882 */ /* 0x000fe40000000000 */
[----:B------:R-:W-:-:S04]  /*17e50*/  USHF.R.U32.HI UR4, URZ, 0x1, UR5 ;  /* 0x000000013f047899 */ /* 0x000fc80008011605 */
[----:B------:R-:W-:Y:S02]  /*17e60*/  UIMAD UR47, UR4, -0x9, UR47 ;  /* 0xfffffff7042f78a4 */ /* 0x000fe4000f8e022f */
[----:B0-----:R-:W-:-:S04]  /*17e70*/  ULEA UR6, UR7, UR6, 0x18 ;  /* 0x0000000607067291 */ /* 0x001fc8000f8ec03f */
[----:B------:R-:W-:-:S04]  /*17e80*/  UIADD3 UR4, UR6, 0x36048, URZ ;  /* 0x0003604806047890 */ /* 0x000fc8000fffe03f */
[----:B------:R-:W-:-:S12]  /*17e90*/  ULEA UR5, UR47, UR4, 0x3 ;  /* 0x000000042f057291 */ /* 0x000fd8000f8e183f */
.L_x_537:
[----:B0-----:R-:W-:-:S04]  /*17ea0*/  IMAD.U32 R3, RZ, RZ, UR5 ;  /* 0x00000005ff037e24 */ /* 0x001fc8000f8e00ff */
[----:B------:R0:W1:Y:S03]  /*17eb0*/  SYNCS.PHASECHK.TRANS64.TRYWAIT P0, [R3+URZ], R2 ;  /* 0x00000002030075a7 */ /* 0x000066000800017f */
[----:B-1----:R-:W-:Y:S05]  /*17ec0*/  @!P0 NANOSLEEP.SYNCS 0x989680 ;  /* 0x009896800000895d */ /* 0x002fea0003900000 */
[----:B------:R-:W1:Y:S02]  /*17ed0*/  @!P0 SYNCS.PHASECHK.TRANS64 P0, [R3+URZ], R2 ;  /* 0x00000002030085a7 */ /* 0x000e64000800007f */
[----:B-1----:R-:W-:Y:S05]  /*17ee0*/  @!P0 BRA `(.L_x_537) ;  /* 0xfffffffc00ec8947 */ /* 0x002fea000383ffff */
[----:B------:R-:W-:-:S04]  /*17ef0*/  UIADD3 UR47, UR47, 0x1, URZ ;  /* 0x000000012f2f7890 */ /* 0x000fc8000fffe03f */
[----:B------:R-:W-:-:S04]  /*17f00*/  UISETP.NE.AND UP0, UPT, UR47, 0x9, UPT ;  /* 0x000000092f00788c */ /* 0x000fc8000bf05270 */
[----:B------:R-:W-:Y:S02]  /*17f10*/  USEL UR5, URZ, 0x1, UP0 ;  /* 0x000000013f057887 */ /* 0x000fe40008000000 */
[----:B------:R-:W-:-:S04]  /*17f20*/  USEL UR47, UR47, URZ, UP0 ;  /* 0x0000003f2f2f7287 */ /* 0x000fc80008000000 */
[----:B0-----:R-:W-:Y:S01]  /*17f30*/  LOP3.LUT R2, R0, UR5, RZ, 0x3c, !PT ;  /* 0x0000000500027c12 */ /* 0x001fe2000f8e3cff */
[----:B------:R-:W-:-:S03]  /*17f40*/  ULEA UR6, UR47, UR4, 0x3 ;  /* 0x000000042f067291 */ /* 0x000fc6000f8e183f */
[----:B------:R-:W-:-:S09]  /*17f50*/  SHF.L.U32 R0, R2, 0x1f, RZ ;  /* 0x0000001f02007819 */ /* 0x000fd200000006ff */
.L_x_538:
        /* <DEDUP_REMOVED lines=9> */
[----:B------:R-:W-:Y:S01]  /*17ff0*/  LOP3.LUT R2, R2, UR5, RZ, 0x3c, !PT ;  /* 0x0000000502027c12 */ /* 0x000fe2000f8e3cff */
[----:B------:R-:W-:-:S03]  /*18000*/  ULEA UR6, UR47, UR4, 0x3 ;  /* 0x000000042f067291 */ /* 0x000fc6000f8e183f */
[----:B0-----:R-:W-:-:S09]  /*18010*/  SHF.L.U32 R0, R2, 0x1f, RZ ;  /* 0x0000001f02007819 */ /* 0x001fd200000006ff */
.L_x_539:
        /* <DEDUP_REMOVED lines=12> */
.L_x_540:
        /* <DEDUP_REMOVED lines=12> */
.L_x_541:
        /* <DEDUP_REMOVED lines=12> */
.L_x_542:
        /* <DEDUP_REMOVED lines=12> */
.L_x_543:
        /* <DEDUP_REMOVED lines=12> */
.L_x_544:
        /* <DEDUP_REMOVED lines=12> */
.L_x_545:
[----:B0-----:R-:W-:-:S04]  /*184a0*/  IMAD.U32 R3, RZ, RZ, UR47 ;  /* 0x0000002fff037e24 */ /* 0x001fc8000f8e00ff */
[----:B------:R0:W1:Y:S03]  /*184b0*/  SYNCS.PHASECHK.TRANS64.TRYWAIT P0, [R3+URZ], R0 ;  /* 0x00000000030075a7 */ /* 0x000066000800017f */
[----:B-1----:R-:W-:Y:S05]  /*184c0*/  @!P0 NANOSLEEP.SYNCS 0x989680 ;  /* 0x009896800000895d */ /* 0x002fea0003900000 */
[----:B------:R-:W1:Y:S02]  /*184d0*/  @!P0 SYNCS.PHASECHK.TRANS64 P0, [R3+URZ], R0 ;  /* 0x00000000030085a7 */ /* 0x000e64000800007f */
[----:B-1----:R-:W-:Y:S05]  /*184e0*/  @P0 EXIT ;  /* 0x000000000000094d */ /* 0x002fea0003800000 */
[----:B------:R-:W-:Y:S05]  /*184f0*/  BRA `(.L_x_545) ;  /* 0xfffffffc00e87947 */ /* 0x000fea000383ffff */
.L_x_546:
[----:B------:R-:W-:-:S00]  /*18500*/  BRA `(.L_x_546) ;  /* 0xfffffffc00fc7947 */ /* 0x000fc0000383ffff */
[----:B------:R-:W-:-:S00]  /*18510*/  NOP ;  /* 0x0000000000007918 */ /* 0x000fc00000000000 */
        /* <DEDUP_REMOVED lines=14> */
.L_x_547:


//--------------------- .nv.shared._ZN7cutlass13device_kernelINS_4conv6kernel13ConvUniversalINS1_16ConvProblemShapeILNS1_8OperatorE2ELi3EEENS1_10collective14CollectiveConvINS1_46MainloopSm90TmaGmmaWarpSpecializedImplicitGemmILS5_2ELi9ELi3EN4cute5tupleIJNSA_1CILi2EEENSC_ILi1EEESE_EEENS1_36KernelImplicitTmaWarpSpecializedSm90ELi1EEENSB_IJNSC_ILi256EEENSB_IJNSC_ILi128EEEEEENSB_IJNSC_ILi32EEEEEEEEENS_10bfloat16_tESO_NSA_8TiledMMAINSA_8MMA_AtomIJNSA_4SM904GMMA28MMA_64x128x16_F32BF16BF16_SSILNSS_5MajorE1ELSU_1ELNSS_7ScaleInE1ELSV_1EEEEEENSA_6LayoutINSB_IJSE_SE_SE_EEENSB_IJNSC_ILi0EEES10_S10_EEEEENSB_IJNSA_10UnderscoreES13_S13_EEEEENS7_6detail26Sm90ImplicitGemmTileTraitsINSA_13SM90_TMA_LOADENSA_14ComposedLayoutINSA_7SwizzleILi3ELi4ELi3EEENSA_18smem_ptr_flag_bitsILi16EEENSY_INSB_IJNSB_IJNSC_ILi64EEENSC_ILi4EEEEEENSB_IJNSC_ILi8EEES1F_EEENSB_IJSE_NSC_ILi9EEEEEEEEENSB_IJNSB_IJSE_NSC_ILi2048EEEEEENSB_IJS1E_NSC_ILi512EEEEEENSB_IJS10_NSC_ILi8192EEEEEEEEEEEEEvEENS17_INSA_30SM90_TMA_LOAD_IM2COL_MULTICASTENS19_IS1B_S1D_NSY_INSB_IJNSB_IJS1E_SD_EEES1I_S1K_EEENSB_IJS1N_S1P_NSB_IJS10_NSC_ILi4096EEEEEEEEEEEEEvEEEENS_8epilogue10collective6detail29Sm90TmaWarpSpecializedAdapterINS27_15DefaultEpilogueISO_NSB_IJlNSB_IJSE_lllEEES10_EEES2C_NS26_6thread17LinearCombinationISO_Li1EffLNS2D_9ScaleType4KindE0ELNS_15FloatRoundStyleE2ESO_EENS_4gemm15EpilogueDefaultEEEEEvvEEEEvNT_6ParamsE --------------------------
	.section	.nv.shared._ZN7cutlass13device_kernelINS_4conv6kernel13ConvUniversalINS1_16ConvProblemShapeILNS1_8OperatorE2ELi3EEENS1_10collective14CollectiveConvINS1_46MainloopSm90TmaGmmaWarpSpecializedImplicitGemmILS5_2ELi9ELi3EN4cute5tupleIJNSA_1CILi2EEENSC_ILi1EEESE_EEENS1_36KernelImplicitTmaWarpSpecializedSm90ELi1EEENSB_IJNSC_ILi256EEENSB_IJNSC_ILi128EEEEEENSB_IJNSC_ILi32EEEEEEEEENS_10bfloat16_tESO_NSA_8TiledMMAINSA_8MMA_AtomIJNSA_4SM904GMMA28MMA_64x128x16_F32BF16BF16_SSILNSS_5MajorE1ELSU_1ELNSS_7ScaleInE1ELSV_1EEEEEENSA_6LayoutINSB_IJSE_SE_SE_EEENSB_IJNSC_ILi0EEES10_S10_EEEEENSB_IJNSA_10UnderscoreES13_S13_EEEEENS7_6detail26Sm90ImplicitGemmTileTraitsINSA_13SM90_TMA_LOADENSA_14ComposedLayoutINSA_7SwizzleILi3ELi4ELi3EEENSA_18smem_ptr_flag_bitsILi16EEENSY_INSB_IJNSB_IJNSC_ILi64EEENSC_ILi4EEEEEENSB_IJNSC_ILi8EEES1F_EEENSB_IJSE_NSC_ILi9EEEEEEEEENSB_IJNSB_IJSE_NSC_ILi2048EEEEEENSB_IJS1E_NSC_ILi512EEEEEENSB_IJS10_NSC_ILi8192EEEEEEEEEEEEEvEENS17_INSA_30SM90_TMA_LOAD_IM2COL_MULTICASTENS19_IS1B_S1D_NSY_INSB_IJNSB_IJS1E_SD_EEES1I_S1K_EEENSB_IJS1N_S1P_NSB_IJS10_NSC_ILi4096EEEEEEEEEEEEEvEEEENS_8epilogue10collective6detail29Sm90TmaWarpSpecializedAdapterINS27_15DefaultEpilogueISO_NSB_IJlNSB_IJSE_lllEEES10_EEES2C_NS26_6thread17LinearCombinationISO_Li1EffLNS2D_9ScaleType4KindE0ELNS_15FloatRoundStyleE2ESO_EENS_4gemm15EpilogueDefaultEEEEEvvEEEEvNT_6ParamsE,"aw",@nobits
	.sectionflags	@""
	.align	16
	.zero		1024


//--------------------- .nv.shared.reserved.0     --------------------------
	.section	.nv.shared.reserved.0,"aw",@nobits
	.weak		__nv_reservedSMEM_offset_0_alias
	.size		__nv_reservedSMEM_offset_0_alias, 0, 0
	.other		__nv_reservedSMEM_offset_0_alias,@"STO_CUDA_RESERVED_SHARED STV_DEFAULT"
__nv_reservedSMEM_offset_0_alias:
	.zero		0


//--------------------- .nv.global                --------------------------
	.section	.nv.global,"aw",@nobits
.nv.global:
	.type		_ZN39_INTERNAL_29c846d2_4_k_cu_d1ea9f2a_37504cute1_E,@object
	.size		_ZN39_INTERNAL_29c846d2_4_k_cu_d1ea9f2a_37504cute1_E,(_ZN39_INTERNAL_29c846d2_4_k_cu_d1ea9f2a_37504cuda3std3__45__cpo6cbeginE - _ZN39_INTERNAL_29c846d2_4_k_cu_d1ea9f2a_37504cute1_E)
_ZN39_INTERNAL_29c846d2_4_k_cu_d1ea9f2a_37504cute1_E:
	.zero		1
	.type		_ZN39_INTERNAL_29c846d2_4_k_cu_d1ea9f2a_37504cuda3std3__45__cpo6cbeginE,@object
	.size		_ZN39_INTERNAL_29c846d2_4_k_cu_d1ea9f2a_37504cuda3std3__45__cpo6cbeginE,(_ZN39_INTERNAL_29c846d2_4_k_cu_d1ea9f2a_37504cuda3std3__48in_placeE - _ZN39_INTERNAL_29c846d2_4_k_cu_d1ea9f2a_37504cuda3std3__45__cpo6cbeginE)
_ZN39_INTERNAL_29c846d2_4_k_cu_d1ea9f2a_37504cuda3std3__45__cpo6cbeginE:
	.zero		1
	.type		_ZN39_INTERNAL_29c846d2_4_k_cu_d1ea9f2a_37504cuda3std3__48in_placeE,@object
	.size		_ZN39_INTERNAL_29c846d2_4_k_cu_d1ea9f2a_37504cuda3std3__48in_placeE,(_ZN39_INTERNAL_29c846d2_4_k_cu_d1ea9f2a_37504cuda3std6ranges3__45__cpo9iter_moveE - _ZN39_INTERNAL_29c846d2_4_k_cu_d1ea9f2a_37504cuda3std3__48in_placeE)
_ZN39_INTERNAL_29c846d2_4_k_cu_d1ea9f2a_37504cuda3std3__48in_placeE:
	.zero		1
	.type		_ZN39_INTERNAL_29c846d2_4_k_cu_d1ea9f2a_37504cuda3std6ranges3__45__cpo9iter_moveE,@object
	.size		_ZN39_INTERNAL_29c846d2_4_k_cu_d1ea9f2a_37504cuda3std6ranges3__45__cpo9iter_moveE,(_ZN39_INTERNAL_29c846d2_4_k_cu_d1ea9f2a_37504cuda3std3__45__cpo5beginE - _ZN39_INTERNAL_29c846d2_4_k_cu_d1ea9f2a_37504cuda3std6ranges3__45__cpo9iter_moveE)
_ZN39_INTERNAL_29c846d2_4_k_cu_d1ea9f2a_37504cuda3std6ranges3__45__cpo9iter_moveE:
	.zero		1
	.type		_ZN39_INTERNAL_29c846d2_4_k_cu_d1ea9f2a_37504cuda3std3__45__cpo5beginE,@object
	.size		_ZN39_INTERNAL_29c846d2_4_k_cu_d1ea9f2a_37504cuda3std3__45__cpo5beginE,(_ZN39_INTERNAL_29c846d2_4_k_cu_d1ea9f2a_37504cuda3std3__441_GLOBAL__N__29c846d2_4_k_cu_d1ea9f2a_37506ignoreE - _ZN39_INTERNAL_29c846d2_4_k_cu_d1ea9f2a_37504cuda3std3__45__cpo5beginE)
_ZN39_INTERNAL_29c846d2_4_k_cu_d1ea9f2a_37504cuda3std3__45__cpo5beginE:
	.zero		1
	.type		_ZN39_INTERNAL_29c846d2_4_k_cu_d1ea9f2a_37504cuda3std3__441_GLOBAL__N__29c846d2_4_k_cu_d1ea9f2a_37506ignoreE,@object
	.size		_ZN39_INTERNAL_29c846d2_4_k_cu_d1ea9f2a_37504cuda3std3__441_GLOBAL__N__29c846d2_4_k_cu_d1ea9f2a_37506ignoreE,(_ZN39_INTERNAL_29c846d2_4_k_cu_d1ea9f2a_37504cute7productE - _ZN39_INTERNAL_29c846d2_4_k_cu_d1ea9f2a_37504cuda3std3__441_GLOBAL__N__29c846d2_4_k_cu_d1ea9f2a_37506ignoreE)
_ZN39_INTERNAL_29c846d2_4_k_cu_d1ea9f2a_37504cuda3std3__441_GLOBAL__N__29c846d2_4_k_cu_d1ea9f2a_37506ignoreE:
	.zero		1
	.type		_ZN39_INTERNAL_29c846d2_4_k_cu_d1ea9f2a_37504cute7productE,@object
	.size		_ZN39_INTERNAL_29c846d2_4_k_cu_d1ea9f2a_37504cute7productE,(_ZN39_INTERNAL_29c846d2_4_k_cu_d1ea9f2a_37504cuda3std3__45__cpo3endE - _ZN39_INTERNAL_29c846d2_4_k_cu_d1ea9f2a_37504cute7productE)
_ZN39_INTERNAL_29c846d2_4_k_cu_d1ea9f2a_37504cute7productE:
	.zero		1
	.type		_ZN39_INTERNAL_29c846d2_4_k_cu_d1ea9f2a_37504cuda3std3__45__cpo3endE,@object
	.size		_ZN39_INTERNAL_29c846d2_4_k_cu_d1ea9f2a_37504cuda3std3__45__cpo3endE,(_ZN39_INTERNAL_29c846d2_4_k_cu_d1ea9f2a_37504cuda3std3__419piecewise_constructE - _ZN39_INTERNAL_29c846d2_4_k_cu_d1ea9f2a_37504cuda3std3__45__cpo3endE)
_ZN39_INTERNAL_29c846d2_4_k_cu_d1ea9f2a_37504cuda3std3__45__cpo3endE:
	.zero		1
	.type		_ZN39_INTERNAL_29c846d2_4_k_cu_d1ea9f2a_37504cuda3std3__419piecewise_constructE,@object
	.size		_ZN39_INTERNAL_29c846d2_4_k_cu_d1ea9f2a_37504cuda3std3__419piecewise_constructE,(_ZN39_INTERNAL_29c846d2_4_k_cu_d1ea9f2a_37504cuda3std3__45__cpo4cendE - _ZN39_INTERNAL_29c846d2_4_k_cu_d1ea9f2a_37504cuda3std3__419piecewise_constructE)
_ZN39_INTERNAL_29c846d2_4_k_cu_d1ea9f2a_37504cuda3std3__419piecewise_constructE:
	.zero		1
	.type		_ZN39_INTERNAL_29c846d2_4_k_cu_d1ea9f2a_37504cuda3std3__45__cpo4cendE,@object
	.size		_ZN39_INTERNAL_29c846d2_4_k_cu_d1ea9f2a_37504cuda3std3__45__cpo4cendE,(_ZN39_INTERNAL_29c846d2_4_k_cu_d1ea9f2a_37504cuda3std6ranges3__45__cpo4swapE - _ZN39_INTERNAL_29c846d2_4_k_cu_d1ea9f2a_37504cuda3std3__45__cpo4cendE)
_ZN39_INTERNAL_29c846d2_4_k_cu_d1ea9f2a_37504cuda3std3__45__cpo4cendE:
	.zero		1
	.type		_ZN39_INTERNAL_29c846d2_4_k_cu_d1ea9f2a_37504cuda3std6ranges3__45__cpo4swapE,@object
	.size		_ZN39_INTERNAL_29c846d2_4_k_cu_d1ea9f2a_37504cuda3std6ranges3__45__cpo4swapE,(.L_7 - _ZN39_INTERNAL_29c846d2_4_k_cu_d1ea9f2a_37504cuda3std6ranges3__45__cpo4swapE)
_ZN39_INTERNAL_29c846d2_4_k_cu_d1ea9f2a_37504cuda3std6ranges3__45__cpo4swapE:
	.zero		1
.L_7:


//--------------------- .nv.constant0._ZN7cutlass13device_kernelINS_4conv6kernel13ConvUniversalINS1_16ConvProblemShapeILNS1_8OperatorE2ELi3EEENS1_10collective14CollectiveConvINS1_46MainloopSm90TmaGmmaWarpSpecializedImplicitGemmILS5_2ELi9ELi3EN4cute5tupleIJNSA_1CILi2EEENSC_ILi1EEESE_EEENS1_36KernelImplicitTmaWarpSpecializedSm90ELi1EEENSB_IJNSC_ILi256EEENSB_IJNSC_ILi128EEEEEENSB_IJNSC_ILi32EEEEEEEEENS_10bfloat16_tESO_NSA_8TiledMMAINSA_8MMA_AtomIJNSA_4SM904GMMA28MMA_64x128x16_F32BF16BF16_SSILNSS_5MajorE1ELSU_1ELNSS_7ScaleInE1ELSV_1EEEEEENSA_6LayoutINSB_IJSE_SE_SE_EEENSB_IJNSC_ILi0EEES10_S10_EEEEENSB_IJNSA_10UnderscoreES13_S13_EEEEENS7_6detail26Sm90ImplicitGemmTileTraitsINSA_13SM90_TMA_LOADENSA_14ComposedLayoutINSA_7SwizzleILi3ELi4ELi3EEENSA_18smem_ptr_flag_bitsILi16EEENSY_INSB_IJNSB_IJNSC_ILi64EEENSC_ILi4EEEEEENSB_IJNSC_ILi8EEES1F_EEENSB_IJSE_NSC_ILi9EEEEEEEEENSB_IJNSB_IJSE_NSC_ILi2048EEEEEENSB_IJS1E_NSC_ILi512EEEEEENSB_IJS10_NSC_ILi8192EEEEEEEEEEEEEvEENS17_INSA_30SM90_TMA_LOAD_IM2COL_MULTICASTENS19_IS1B_S1D_NSY_INSB_IJNSB_IJS1E_SD_EEES1I_S1K_EEENSB_IJS1N_S1P_NSB_IJS10_NSC_ILi4096EEEEEEEEEEEEEvEEEENS_8epilogue10collective6detail29Sm90TmaWarpSpecializedAdapterINS27_15DefaultEpilogueISO_NSB_IJlNSB_IJSE_lllEEES10_EEES2C_NS26_6thread17LinearCombinationISO_Li1EffLNS2D_9ScaleType4KindE0ELNS_15FloatRoundStyleE2ESO_EENS_4gemm15EpilogueDefaultEEEEEvvEEEEvNT_6ParamsE --------------------------
	.section	.nv.constant0._ZN7cutlass13device_kernelINS_4conv6kernel13ConvUniversalINS1_16ConvProblemShapeILNS1_8OperatorE2ELi3EEENS1_10collective14CollectiveConvINS1_46MainloopSm90TmaGmmaWarpSpecializedImplicitGemmILS5_2ELi9ELi3EN4cute5tupleIJNSA_1CILi2EEENSC_ILi1EEESE_EEENS1_36KernelImplicitTmaWarpSpecializedSm90ELi1EEENSB_IJNSC_ILi256EEENSB_IJNSC_ILi128EEEEEENSB_IJNSC_ILi32EEEEEEEEENS_10bfloat16_tESO_NSA_8TiledMMAINSA_8MMA_AtomIJNSA_4SM904GMMA28MMA_64x128x16_F32BF16BF16_SSILNSS_5MajorE1ELSU_1ELNSS_7ScaleInE1ELSV_1EEEEEENSA_6LayoutINSB_IJSE_SE_SE_EEENSB_IJNSC_ILi0EEES10_S10_EEEEENSB_IJNSA_10UnderscoreES13_S13_EEEEENS7_6detail26Sm90ImplicitGemmTileTraitsINSA_13SM90_TMA_LOADENSA_14ComposedLayoutINSA_7SwizzleILi3ELi4ELi3EEENSA_18smem_ptr_flag_bitsILi16EEENSY_INSB_IJNSB_IJNSC_ILi64EEENSC_ILi4EEEEEENSB_IJNSC_ILi8EEES1F_EEENSB_IJSE_NSC_ILi9EEEEEEEEENSB_IJNSB_IJSE_NSC_ILi2048EEEEEENSB_IJS1E_NSC_ILi512EEEEEENSB_IJS10_NSC_ILi8192EEEEEEEEEEEEEvEENS17_INSA_30SM90_TMA_LOAD_IM2COL_MULTICASTENS19_IS1B_S1D_NSY_INSB_IJNSB_IJS1E_SD_EEES1I_S1K_EEENSB_IJS1N_S1P_NSB_IJS10_NSC_ILi4096EEEEEEEEEEEEEvEEEENS_8epilogue10collective6detail29Sm90TmaWarpSpecializedAdapterINS27_15DefaultEpilogueISO_NSB_IJlNSB_IJSE_lllEEES10_EEES2C_NS26_6thread17LinearCombinationISO_Li1EffLNS2D_9ScaleType4KindE0ELNS_15FloatRoundStyleE2ESO_EENS_4gemm15EpilogueDefaultEEEEEvvEEEEvNT_6ParamsE,"a",@progbits
	.sectionflags	@""
	.align	4
.nv.constant0._ZN7cutlass13device_kernelINS_4conv6kernel13ConvUniversalINS1_16ConvProblemShapeILNS1_8OperatorE2ELi3EEENS1_10collective14CollectiveConvINS1_46MainloopSm90TmaGmmaWarpSpecializedImplicitGemmILS5_2ELi9ELi3EN4cute5tupleIJNSA_1CILi2EEENSC_ILi1EEESE_EEENS1_36KernelImplicitTmaWarpSpecializedSm90ELi1EEENSB_IJNSC_ILi256EEENSB_IJNSC_ILi128EEEEEENSB_IJNSC_ILi32EEEEEEEEENS_10bfloat16_tESO_NSA_8TiledMMAINSA_8MMA_AtomIJNSA_4SM904GMMA28MMA_64x128x16_F32BF16BF16_SSILNSS_5MajorE1ELSU_1ELNSS_7ScaleInE1ELSV_1EEEEEENSA_6LayoutINSB_IJSE_SE_SE_EEENSB_IJNSC_ILi0EEES10_S10_EEEEENSB_IJNSA_10UnderscoreES13_S13_EEEEENS7_6detail26Sm90ImplicitGemmTileTraitsINSA_13SM90_TMA_LOADENSA_14ComposedLayoutINSA_7SwizzleILi3ELi4ELi3EEENSA_18smem_ptr_flag_bitsILi16EEENSY_INSB_IJNSB_IJNSC_ILi64EEENSC_ILi4EEEEEENSB_IJNSC_ILi8EEES1F_EEENSB_IJSE_NSC_ILi9EEEEEEEEENSB_IJNSB_IJSE_NSC_ILi2048EEEEEENSB_IJS1E_NSC_ILi512EEEEEENSB_IJS10_NSC_ILi8192EEEEEEEEEEEEEvEENS17_INSA_30SM90_TMA_LOAD_IM2COL_MULTICASTENS19_IS1B_S1D_NSY_INSB_IJNSB_IJS1E_SD_EEES1I_S1K_EEENSB_IJS1N_S1P_NSB_IJS10_NSC_ILi4096EEEEEEEEEEEEEvEEEENS_8epilogue10collective6detail29Sm90TmaWarpSpecializedAdapterINS27_15DefaultEpilogueISO_NSB_IJlNSB_IJSE_lllEEES10_EEES2C_NS26_6thread17LinearCombinationISO_Li1EffLNS2D_9ScaleType4KindE0ELNS_15FloatRoundStyleE2ESO_EENS_4gemm15EpilogueDefaultEEEEEvvEEEEvNT_6ParamsE:
	.zero		1664


//--------------------- SYMBOLS --------------------------

	.type		.nv.reservedSmem.offset0,@object
	.size		.nv.reservedSmem.offset0,0x4
